	.target	sm_90a

	.elftype	@"ET_EXEC"


//--------------------- .note.nv.tkinfo           --------------------------
	.section	.note.nv.tkinfo,"",@"SHT_NOTE"
	.sectionflags	@"SHF_NOTE_NV_TKINFO"
	.tkinfo
        /*0018*/ 	.word	0x00000002
        /*0030*/ 	.string	""
        /*0030*/ 	.string	"ptxas"
        /*0030*/ 	.string	"Cuda compilation tools, release 13.0, V13.0.88"
        /*0030*/ 	.string	"Build cuda_13.0.r13.0/compiler.36424714_0"
        /*0030*/ 	.string	"-arch sm_90a -m 64 "



//--------------------- .note.nv.cuinfo           --------------------------
	.section	.note.nv.cuinfo,"",@"SHT_NOTE"
	.sectionflags	@"SHF_NOTE_NV_CUINFO"
        /*0018*/ 	.short	0x0002
        /*001a*/ 	.short	0x005a
        /*001c*/ 	.short	0x0082
	.zero		2


//--------------------- .nv.info                  --------------------------
	.section	.nv.info,"",@"SHT_CUDA_INFO"
	.align	4


	//----- nvinfo : EIATTR_REGCOUNT
	.align		4
        /*0000*/ 	.byte	0x04, 0x2f
        /*0002*/ 	.short	(.L_15 - .L_14)
	.align		4
.L_14:
        /*0004*/ 	.word	index@(_ZN7cutlass13device_kernelINS_4gemm6kernel13GemmUniversalIN4cute5tupleIJiiiiEEENS1_10collective13CollectiveMmaINS1_34MainloopSm90TmaGmmaWarpSpecializedILi3ENS5_IJNS4_1CILi2EEENSA_ILi1EEESC_EEENS1_35KernelTmaWarpSpecializedCooperativeEEENS5_IJNSA_ILi256EEENSA_ILi16EEENSA_ILi128EEEEEENS_6half_tENS5_IJlSC_lEEESK_SL_NS4_8TiledMMAINS4_8MMA_AtomIJNS4_4SM904GMMA25MMA_64x16x16_F32F16F16_SSILNSP_5MajorE0ELSR_0ELNSP_7ScaleInE1ELSS_1EEEEEENS4_6LayoutISD_NS5_IJSC_NSA_ILi0EEESW_EEEEENS5_IJNS4_10UnderscoreESZ_SZ_EEEEENS4_13SM90_TMA_LOADENS4_14ComposedLayoutINS4_7SwizzleILi3ELi4ELi3EEENS4_18smem_ptr_flag_bitsILi16EEENSV_INS5_IJNSA_ILi8EEENSA_ILi64EEEEEENS5_IJS19_SC_EEEEEEEvNS4_8identityENS4_23SM90_TMA_LOAD_MULTICASTES1D_vS1E_EENS_8epilogue10collective6detail29Sm90TmaWarpSpecializedAdapterINS1I_15DefaultEpilogueISK_SL_SL_NS1H_6thread17LinearCombinationISK_Li1EffLNS1M_9ScaleType4KindE0ELNS_15FloatRoundStyleE2ESK_EENS1_15EpilogueDefaultEEEEEvvEEEEvNT_6ParamsE)
        /*0008*/ 	.word	0x000000a8


	//----- nvinfo : EIATTR_FRAME_SIZE
	.align		4
.L_15:
        /*000c*/ 	.byte	0x04, 0x11
        /*000e*/ 	.short	(.L_17 - .L_16)
	.align		4
.L_16:
        /*0010*/ 	.word	index@(_ZN7cutlass13device_kernelINS_4gemm6kernel13GemmUniversalIN4cute5tupleIJiiiiEEENS1_10collective13CollectiveMmaINS1_34MainloopSm90TmaGmmaWarpSpecializedILi3ENS5_IJNS4_1CILi2EEENSA_ILi1EEESC_EEENS1_35KernelTmaWarpSpecializedCooperativeEEENS5_IJNSA_ILi256EEENSA_ILi16EEENSA_ILi128EEEEEENS_6half_tENS5_IJlSC_lEEESK_SL_NS4_8TiledMMAINS4_8MMA_AtomIJNS4_4SM904GMMA25MMA_64x16x16_F32F16F16_SSILNSP_5MajorE0ELSR_0ELNSP_7ScaleInE1ELSS_1EEEEEENS4_6LayoutISD_NS5_IJSC_NSA_ILi0EEESW_EEEEENS5_IJNS4_10UnderscoreESZ_SZ_EEEEENS4_13SM90_TMA_LOADENS4_14ComposedLayoutINS4_7SwizzleILi3ELi4ELi3EEENS4_18smem_ptr_flag_bitsILi16EEENSV_INS5_IJNSA_ILi8EEENSA_ILi64EEEEEENS5_IJS19_SC_EEEEEEEvNS4_8identityENS4_23SM90_TMA_LOAD_MULTICASTES1D_vS1E_EENS_8epilogue10collective6detail29Sm90TmaWarpSpecializedAdapterINS1I_15DefaultEpilogueISK_SL_SL_NS1H_6thread17LinearCombinationISK_Li1EffLNS1M_9ScaleType4KindE0ELNS_15FloatRoundStyleE2ESK_EENS1_15EpilogueDefaultEEEEEvvEEEEvNT_6ParamsE)
        /*0014*/ 	.word	0x00000000


	//----- nvinfo : EIATTR_MIN_STACK_SIZE
	.align		4
.L_17:
        /*0018*/ 	.byte	0x04, 0x12
        /*001a*/ 	.short	(.L_19 - .L_18)
	.align		4
.L_18:
        /*001c*/ 	.word	index@(_ZN7cutlass13device_kernelINS_4gemm6kernel13GemmUniversalIN4cute5tupleIJiiiiEEENS1_10collective13CollectiveMmaINS1_34MainloopSm90TmaGmmaWarpSpecializedILi3ENS5_IJNS4_1CILi2EEENSA_ILi1EEESC_EEENS1_35KernelTmaWarpSpecializedCooperativeEEENS5_IJNSA_ILi256EEENSA_ILi16EEENSA_ILi128EEEEEENS_6half_tENS5_IJlSC_lEEESK_SL_NS4_8TiledMMAINS4_8MMA_AtomIJNS4_4SM904GMMA25MMA_64x16x16_F32F16F16_SSILNSP_5MajorE0ELSR_0ELNSP_7ScaleInE1ELSS_1EEEEEENS4_6LayoutISD_NS5_IJSC_NSA_ILi0EEESW_EEEEENS5_IJNS4_10UnderscoreESZ_SZ_EEEEENS4_13SM90_TMA_LOADENS4_14ComposedLayoutINS4_7SwizzleILi3ELi4ELi3EEENS4_18smem_ptr_flag_bitsILi16EEENSV_INS5_IJNSA_ILi8EEENSA_ILi64EEEEEENS5_IJS19_SC_EEEEEEEvNS4_8identityENS4_23SM90_TMA_LOAD_MULTICASTES1D_vS1E_EENS_8epilogue10collective6detail29Sm90TmaWarpSpecializedAdapterINS1I_15DefaultEpilogueISK_SL_SL_NS1H_6thread17LinearCombinationISK_Li1EffLNS1M_9ScaleType4KindE0ELNS_15FloatRoundStyleE2ESK_EENS1_15EpilogueDefaultEEEEEvvEEEEvNT_6ParamsE)
        /*0020*/ 	.word	0x00000000
.L_19:


//--------------------- .nv.compat                --------------------------
	.section	.nv.compat,"",@"SHT_CUDA_COMPAT_INFO"
	.align	4
        /*0000*/ 	.byte	0x02, 0x09, 0x01, 0x00, 0x02, 0x02, 0x04, 0x00, 0x02, 0x05, 0x05, 0x00, 0x03, 0x07, 0x01, 0x01
        /*0010*/ 	.byte	0x02, 0x03, 0x01, 0x00, 0x02, 0x06, 0x01, 0x00, 0x04, 0x0b, 0x08, 0x00, 0x00, 0x00, 0x00, 0x00
        /*0020*/ 	.byte	0x00, 0x00, 0x00, 0x00


//--------------------- .nv.info._ZN7cutlass13device_kernelINS_4gemm6kernel13GemmUniversalIN4cute5tupleIJiiiiEEENS1_10collective13CollectiveMmaINS1_34MainloopSm90TmaGmmaWarpSpecializedILi3ENS5_IJNS4_1CILi2EEENSA_ILi1EEESC_EEENS1_35KernelTmaWarpSpecializedCooperativeEEENS5_IJNSA_ILi256EEENSA_ILi16EEENSA_ILi128EEEEEENS_6half_tENS5_IJlSC_lEEESK_SL_NS4_8TiledMMAINS4_8MMA_AtomIJNS4_4SM904GMMA25MMA_64x16x16_F32F16F16_SSILNSP_5MajorE0ELSR_0ELNSP_7ScaleInE1ELSS_1EEEEEENS4_6LayoutISD_NS5_IJSC_NSA_ILi0EEESW_EEEEENS5_IJNS4_10UnderscoreESZ_SZ_EEEEENS4_13SM90_TMA_LOADENS4_14ComposedLayoutINS4_7SwizzleILi3ELi4ELi3EEENS4_18smem_ptr_flag_bitsILi16EEENSV_INS5_IJNSA_ILi8EEENSA_ILi64EEEEEENS5_IJS19_SC_EEEEEEEvNS4_8identityENS4_23SM90_TMA_LOAD_MULTICASTES1D_vS1E_EENS_8epilogue10collective6detail29Sm90TmaWarpSpecializedAdapterINS1I_15DefaultEpilogueISK_SL_SL_NS1H_6thread17LinearCombinationISK_Li1EffLNS1M_9ScaleType4KindE0ELNS_15FloatRoundStyleE2ESK_EENS1_15EpilogueDefaultEEEEEvvEEEEvNT_6ParamsE --------------------------
	.section	.nv.info._ZN7cutlass13device_kernelINS_4gemm6kernel13GemmUniversalIN4cute5tupleIJiiiiEEENS1_10collective13CollectiveMmaINS1_34MainloopSm90TmaGmmaWarpSpecializedILi3ENS5_IJNS4_1CILi2EEENSA_ILi1EEESC_EEENS1_35KernelTmaWarpSpecializedCooperativeEEENS5_IJNSA_ILi256EEENSA_ILi16EEENSA_ILi128EEEEEENS_6half_tENS5_IJlSC_lEEESK_SL_NS4_8TiledMMAINS4_8MMA_AtomIJNS4_4SM904GMMA25MMA_64x16x16_F32F16F16_SSILNSP_5MajorE0ELSR_0ELNSP_7ScaleInE1ELSS_1EEEEEENS4_6LayoutISD_NS5_IJSC_NSA_ILi0EEESW_EEEEENS5_IJNS4_10UnderscoreESZ_SZ_EEEEENS4_13SM90_TMA_LOADENS4_14ComposedLayoutINS4_7SwizzleILi3ELi4ELi3EEENS4_18smem_ptr_flag_bitsILi16EEENSV_INS5_IJNSA_ILi8EEENSA_ILi64EEEEEENS5_IJS19_SC_EEEEEEEvNS4_8identityENS4_23SM90_TMA_LOAD_MULTICASTES1D_vS1E_EENS_8epilogue10collective6detail29Sm90TmaWarpSpecializedAdapterINS1I_15DefaultEpilogueISK_SL_SL_NS1H_6thread17LinearCombinationISK_Li1EffLNS1M_9ScaleType4KindE0ELNS_15FloatRoundStyleE2ESK_EENS1_15EpilogueDefaultEEEEEvvEEEEvNT_6ParamsE,"",@"SHT_CUDA_INFO"
	.sectionflags	@""
	.align	4


	//----- nvinfo : EIATTR_CUDA_API_VERSION
	.align		4
        /*0000*/ 	.byte	0x04, 0x37
        /*0002*/ 	.short	(.L_21 - .L_20)
.L_20:
        /*0004*/ 	.word	0x00000082


	//----- nvinfo : EIATTR_KPARAM_INFO
	.align		4
.L_21:
        /*0008*/ 	.byte	0x04, 0x17
        /*000a*/ 	.short	(.L_23 - .L_22)
.L_22:
        /*000c*/ 	.word	0x00000000
        /*0010*/ 	.short	0x0000
        /*0012*/ 	.short	0x0070
        /*0014*/ 	.byte	0x00, 0xf0, 0x01, 0x10


	//----- nvinfo : EIATTR_SPARSE_MMA_MASK
	.align		4
.L_23:
        /*0018*/ 	.byte	0x03, 0x50
        /*001a*/ 	.short	0x0000


	//----- nvinfo : EIATTR_MAXREG_COUNT
	.align		4
        /*001c*/ 	.byte	0x03, 0x1b
        /*001e*/ 	.short	0x00a8


	//----- nvinfo : EIATTR_NUM_BARRIERS
	.align		4
        /*0020*/ 	.byte	0x02, 0x4c
        /*0022*/ 	.byte	0x01
	.zero		1


	//----- nvinfo : EIATTR_EXTERNS
	.align		4
        /*0024*/ 	.byte	0x04, 0x0f
        /*0026*/ 	.short	(.L_25 - .L_24)


	//   ....[0]....
	.align		4
.L_24:
        /*0028*/ 	.word	index@(__assertfail)


	//----- nvinfo : EIATTR_MERCURY_ISA_VERSION
	.align		4
.L_25:
        /*002c*/ 	.byte	0x03, 0x5f
        /*002e*/ 	.short	0x0101


	//----- nvinfo : EIATTR_INT_WARP_WIDE_INSTR_OFFSETS
	.align		4
        /*0030*/ 	.byte	0x04, 0x31
        /*0032*/ 	.short	(.L_27 - .L_26)


	//   ....[0]....
.L_26:
        /*0034*/ 	.word	0x00000440


	//   ....[1]....
        /*0038*/ 	.word	0x00000500


	//   ....[2]....
        /*003c*/ 	.word	0x00000660


	//----- nvinfo : EIATTR_COOP_GROUP_MASK_REGIDS
	.align		4
.L_27:
        /*0040*/ 	.byte	0x04, 0x29
        /*0042*/ 	.short	(.L_29 - .L_28)


	//   ....[0]....
.L_28:
        /*0044*/ 	.word	0xffffffff


	//   ....[1]....
        /*0048*/ 	.word	0xffffffff


	//   ....[2]....
        /*004c*/ 	.word	0xffffffff


	//   ....[3]....
        /*0050*/ 	.word	0xffffffff


	//   ....[4]....
        /*0054*/ 	.word	0xffffffff


	//   ....[5]....
        /*0058*/ 	.word	0xffffffff


	//----- nvinfo : EIATTR_COOP_GROUP_INSTR_OFFSETS
	.align		4
.L_29:
        /*005c*/ 	.byte	0x04, 0x28
        /*005e*/ 	.short	(.L_31 - .L_30)


	//   ....[0]....
.L_30:
        /*0060*/ 	.word	0x00000060


	//   ....[1]....
        /*0064*/ 	.word	0x00000070


	//   ....[2]....
        /*0068*/ 	.word	0x00000130


	//   ....[3]....
        /*006c*/ 	.word	0x000002b0


	//   ....[4]....
        /*0070*/ 	.word	0x000007e0


	//   ....[5]....
        /*0074*/ 	.word	0x000012c0


	//----- nvinfo : EIATTR_REG_RECONFIG
	.align		4
.L_31:
        /*0078*/ 	.byte	0x01, 0x54
	.zero		2


	//----- nvinfo : EIATTR_SYSCALL_OFFSETS
	.align		4
        /*007c*/ 	.byte	0x04, 0x46
        /*007e*/ 	.short	(.L_33 - .L_32)


	//   ....[0]....
.L_32:
        /*0080*/ 	.word	0x00001490


	//----- nvinfo : EIATTR_MBARRIER_INSTR_OFFSETS
	.align		4
.L_33:
        /*0084*/ 	.byte	0x04, 0x39
        /*0086*/ 	.short	(.L_35 - .L_34)


	//   ....[0]....
.L_34:
        /*0088*/ 	.word	0x00000230
        /*008c*/ 	.word	0x000000ff
        /*0090*/ 	.word	0x00000000
        /*0094*/ 	.short	0x0100
        /*0096*/ 	.byte	0x08
	.zero		1


	//   ....[1]....
        /*0098*/ 	.word	0x00000240
        /*009c*/ 	.word	0x000000ff
        /*00a0*/ 	.word	0x00000018
        /*00a4*/ 	.short	0x0100
        /*00a6*/ 	.byte	0x08
	.zero		1


	//   ....[2]....
        /*00a8*/ 	.word	0x00000250
        /*00ac*/ 	.word	0x000000ff
        /*00b0*/ 	.word	0x00000008
        /*00b4*/ 	.short	0x0100
        /*00b6*/ 	.byte	0x08
	.zero		1


	//   ....[3]....
        /*00b8*/ 	.word	0x00000260
        /*00bc*/ 	.word	0x000000ff
        /*00c0*/ 	.word	0x00000020
        /*00c4*/ 	.short	0x0100
        /*00c6*/ 	.byte	0x08
	.zero		1


	//   ....[4]....
        /*00c8*/ 	.word	0x00000270
        /*00cc*/ 	.word	0x000000ff
        /*00d0*/ 	.word	0x00000010
        /*00d4*/ 	.short	0x0100
        /*00d6*/ 	.byte	0x08
	.zero		1


	//   ....[5]....
        /*00d8*/ 	.word	0x00000280
        /*00dc*/ 	.word	0x000000ff
        /*00e0*/ 	.word	0x00000028
        /*00e4*/ 	.short	0x0100
        /*00e6*/ 	.byte	0x08
	.zero		1


	//   ....[6]....
        /*00e8*/ 	.word	0x000006e0
        /*00ec*/ 	.word	0x000000ff
        /*00f0*/ 	.word	0x00000040
        /*00f4*/ 	.short	0x0100
        /*00f6*/ 	.byte	0x06
	.zero		1


	//   ....[7]....
        /*00f8*/ 	.word	0x00000770
        /*00fc*/ 	.word	0x000000ff
        /*0100*/ 	.word	0x00000048
        /*0104*/ 	.short	0x0100
        /*0106*/ 	.byte	0x06
	.zero		1


	//   ....[8]....
        /*0108*/ 	.word	0x00001550
        /*010c*/ 	.word	0x00000003
        /*0110*/ 	.word	0x00000000
        /*0114*/ 	.short	0x010a
        /*0116*/ 	.byte	0x3f
	.zero		1


	//   ....[9]....
        /*0118*/ 	.word	0x00001590
        /*011c*/ 	.word	0x00000003
        /*0120*/ 	.word	0x00000000
        /*0124*/ 	.short	0x010a
        /*0126*/ 	.byte	0x3f
	.zero		1


	//   ....[10]....
        /*0128*/ 	.word	0x00001e20
        /*012c*/ 	.word	0x00000005
        /*0130*/ 	.word	0x00000000
        /*0134*/ 	.short	0x010a
        /*0136*/ 	.byte	0x3f
	.zero		1


	//   ....[11]....
        /*0138*/ 	.word	0x00001e60
        /*013c*/ 	.word	0x00000005
        /*0140*/ 	.word	0x00000000
        /*0144*/ 	.short	0x010a
        /*0146*/ 	.byte	0x3f
	.zero		1


	//   ....[12]....
        /*0148*/ 	.word	0x00002580
        /*014c*/ 	.word	0x00000005
        /*0150*/ 	.word	0x00000000
        /*0154*/ 	.short	0x0101
        /*0156*/ 	.byte	0x3f
	.zero		1


	//   ....[13]....
        /*0158*/ 	.word	0x000027a0
        /*015c*/ 	.word	0x00000003
        /*0160*/ 	.word	0x00000000
        /*0164*/ 	.short	0x0101
        /*0166*/ 	.byte	0x3f
	.zero		1


	//   ....[14]....
        /*0168*/ 	.word	0x00004f60
        /*016c*/ 	.word	0x00000018
        /*0170*/ 	.word	0x00000018
        /*0174*/ 	.short	0x010a
        /*0176*/ 	.byte	0x3f
	.zero		1


	//   ....[15]....
        /*0178*/ 	.word	0x000053a0
        /*017c*/ 	.word	0x00000003
        /*0180*/ 	.word	0x00000048
        /*0184*/ 	.short	0x0101
        /*0186*/ 	.byte	0x3f
	.zero		1


	//   ....[16]....
        /*0188*/ 	.word	0x00005b00
        /*018c*/ 	.word	0x00000007
        /*0190*/ 	.word	0x00000000
        /*0194*/ 	.short	0x010a
        /*0196*/ 	.byte	0x3f
	.zero		1


	//   ....[17]....
        /*0198*/ 	.word	0x00005b80
        /*019c*/ 	.word	0x00000006
        /*01a0*/ 	.word	0x00000000
        /*01a4*/ 	.short	0x010a
        /*01a6*/ 	.byte	0x3f
	.zero		1


	//   ....[18]....
        /*01a8*/ 	.word	0x00005c10
        /*01ac*/ 	.word	0x00000003
        /*01b0*/ 	.word	0x00000000
        /*01b4*/ 	.short	0x010a
        /*01b6*/ 	.byte	0x3f
	.zero		1


	//   ....[19]....
        /*01b8*/ 	.word	0x00005c70
        /*01bc*/ 	.word	0x00000003
        /*01c0*/ 	.word	0x00000000
        /*01c4*/ 	.short	0x010a
        /*01c6*/ 	.byte	0x3f
	.zero		1


	//   ....[20]....
        /*01c8*/ 	.word	0x00005cc0
        /*01cc*/ 	.word	0x00000005
        /*01d0*/ 	.word	0x00000000
        /*01d4*/ 	.short	0x010a
        /*01d6*/ 	.byte	0x3f
	.zero		1


	//   ....[21]....
        /*01d8*/ 	.word	0x00005d90
        /*01dc*/ 	.word	0x00000018
        /*01e0*/ 	.word	0x00000018
        /*01e4*/ 	.short	0x010a
        /*01e6*/ 	.byte	0x3f
	.zero		1


	//   ....[22]....
        /*01e8*/ 	.word	0x00005e60
        /*01ec*/ 	.word	0x00000007
        /*01f0*/ 	.word	0x00000000
        /*01f4*/ 	.short	0x010a
        /*01f6*/ 	.byte	0x3f
	.zero		1


	//   ....[23]....
        /*01f8*/ 	.word	0x00005eb0
        /*01fc*/ 	.word	0x00000006
        /*0200*/ 	.word	0x00000000
        /*0204*/ 	.short	0x010a
        /*0206*/ 	.byte	0x3f
	.zero		1


	//----- nvinfo : EIATTR_NUM_MBARRIERS
	.align		4
.L_35:
        /*0208*/ 	.byte	0x03, 0x38
        /*020a*/ 	.short	0x0008


	//----- nvinfo : EIATTR_EXIT_INSTR_OFFSETS
	.align		4
        /*020c*/ 	.byte	0x04, 0x1c
        /*020e*/ 	.short	(.L_37 - .L_36)


	//   ....[0]....
.L_36:
        /*0210*/ 	.word	0x00000950


	//   ....[1]....
        /*0214*/ 	.word	0x00001170


	//   ....[2]....
        /*0218*/ 	.word	0x00004650


	//   ....[3]....
        /*021c*/ 	.word	0x00004bd0


	//   ....[4]....
        /*0220*/ 	.word	0x00005c60


	//----- nvinfo : EIATTR_MAX_THREADS
	.align		4
.L_37:
        /*0224*/ 	.byte	0x04, 0x05
        /*0226*/ 	.short	(.L_39 - .L_38)
.L_38:
        /*0228*/ 	.word	0x00000180
        /*022c*/ 	.word	0x00000001
        /*0230*/ 	.word	0x00000001


	//----- nvinfo : EIATTR_CRS_STACK_SIZE
	.align		4
.L_39:
        /*0234*/ 	.byte	0x04, 0x1e
        /*0236*/ 	.short	(.L_41 - .L_40)
.L_40:
        /*0238*/ 	.word	0x00000000


	//----- nvinfo : EIATTR_CBANK_PARAM_SIZE
	.align		4
.L_41:
        /*023c*/ 	.byte	0x03, 0x19
        /*023e*/ 	.short	0x0470


	//----- nvinfo : EIATTR_PARAM_CBANK
	.align		4
        /*0240*/ 	.byte	0x04, 0x0a
        /*0242*/ 	.short	(.L_43 - .L_42)
	.align		4
.L_42:
        /*0244*/ 	.word	index@(.nv.constant0._ZN7cutlass13device_kernelINS_4gemm6kernel13GemmUniversalIN4cute5tupleIJiiiiEEENS1_10collective13CollectiveMmaINS1_34MainloopSm90TmaGmmaWarpSpecializedILi3ENS5_IJNS4_1CILi2EEENSA_ILi1EEESC_EEENS1_35KernelTmaWarpSpecializedCooperativeEEENS5_IJNSA_ILi256EEENSA_ILi16EEENSA_ILi128EEEEEENS_6half_tENS5_IJlSC_lEEESK_SL_NS4_8TiledMMAINS4_8MMA_AtomIJNS4_4SM904GMMA25MMA_64x16x16_F32F16F16_SSILNSP_5MajorE0ELSR_0ELNSP_7ScaleInE1ELSS_1EEEEEENS4_6LayoutISD_NS5_IJSC_NSA_ILi0EEESW_EEEEENS5_IJNS4_10UnderscoreESZ_SZ_EEEEENS4_13SM90_TMA_LOADENS4_14ComposedLayoutINS4_7SwizzleILi3ELi4ELi3EEENS4_18smem_ptr_flag_bitsILi16EEENSV_INS5_IJNSA_ILi8EEENSA_ILi64EEEEEENS5_IJS19_SC_EEEEEEEvNS4_8identityENS4_23SM90_TMA_LOAD_MULTICASTES1D_vS1E_EENS_8epilogue10collective6detail29Sm90TmaWarpSpecializedAdapterINS1I_15DefaultEpilogueISK_SL_SL_NS1H_6thread17LinearCombinationISK_Li1EffLNS1M_9ScaleType4KindE0ELNS_15FloatRoundStyleE2ESK_EENS1_15EpilogueDefaultEEEEEvvEEEEvNT_6ParamsE)
        /*0248*/ 	.short	0x0210
        /*024a*/ 	.short	0x0470


	//----- nvinfo : EIATTR_SW_WAR
	.align		4
.L_43:
        /*024c*/ 	.byte	0x04, 0x36
        /*024e*/ 	.short	(.L_45 - .L_44)
.L_44:
        /*0250*/ 	.word	0x00000008
.L_45:


//--------------------- .nv.callgraph             --------------------------
	.section	.nv.callgraph,"",@"SHT_CUDA_CALLGRAPH"
	.align	4
	.sectionentsize	8
	.align		4
        /*0000*/ 	.word	0x00000000
	.align		4
        /*0004*/ 	.word	0xffffffff
	.align		4
        /*0008*/ 	.word	index@(_ZN7cutlass13device_kernelINS_4gemm6kernel13GemmUniversalIN4cute5tupleIJiiiiEEENS1_10collective13CollectiveMmaINS1_34MainloopSm90TmaGmmaWarpSpecializedILi3ENS5_IJNS4_1CILi2EEENSA_ILi1EEESC_EEENS1_35KernelTmaWarpSpecializedCooperativeEEENS5_IJNSA_ILi256EEENSA_ILi16EEENSA_ILi128EEEEEENS_6half_tENS5_IJlSC_lEEESK_SL_NS4_8TiledMMAINS4_8MMA_AtomIJNS4_4SM904GMMA25MMA_64x16x16_F32F16F16_SSILNSP_5MajorE0ELSR_0ELNSP_7ScaleInE1ELSS_1EEEEEENS4_6LayoutISD_NS5_IJSC_NSA_ILi0EEESW_EEEEENS5_IJNS4_10UnderscoreESZ_SZ_EEEEENS4_13SM90_TMA_LOADENS4_14ComposedLayoutINS4_7SwizzleILi3ELi4ELi3EEENS4_18smem_ptr_flag_bitsILi16EEENSV_INS5_IJNSA_ILi8EEENSA_ILi64EEEEEENS5_IJS19_SC_EEEEEEEvNS4_8identityENS4_23SM90_TMA_LOAD_MULTICASTES1D_vS1E_EENS_8epilogue10collective6detail29Sm90TmaWarpSpecializedAdapterINS1I_15DefaultEpilogueISK_SL_SL_NS1H_6thread17LinearCombinationISK_Li1EffLNS1M_9ScaleType4KindE0ELNS_15FloatRoundStyleE2ESK_EENS1_15EpilogueDefaultEEEEEvvEEEEvNT_6ParamsE)
	.align		4
        /*000c*/ 	.word	index@(__assertfail)
	.align		4
        /*0010*/ 	.word	0x00000000
	.align		4
        /*0014*/ 	.word	0xfffffffe
	.align		4
        /*0018*/ 	.word	0x00000000
	.align		4
        /*001c*/ 	.word	0xfffffffd
	.align		4
        /*0020*/ 	.word	0x00000000
	.align		4
        /*0024*/ 	.word	0xfffffffc


//--------------------- .nv.constant4             --------------------------
	.section	.nv.constant4,"a",@progbits
	.align	8
	.align		8
.nv.constant4:
        /*0000*/ 	.dword	__assertfail
	.align		8
        /*0008*/ 	.dword	__unnamed_1
	.align		8
        /*0010*/ 	.dword	_ZN40_INTERNAL_b4e279b8_4_k_cu_83a20617_113864cuda3std3__45__cpo5beginE
	.align		8
        /*0018*/ 	.dword	_ZN40_INTERNAL_b4e279b8_4_k_cu_83a20617_113864cuda3std3__45__cpo3endE
	.align		8
        /*0020*/ 	.dword	_ZN40_INTERNAL_b4e279b8_4_k_cu_83a20617_113864cuda3std3__45__cpo6cbeginE
	.align		8
        /*0028*/ 	.dword	_ZN40_INTERNAL_b4e279b8_4_k_cu_83a20617_113864cuda3std3__45__cpo4cendE
	.align		8
        /*0030*/ 	.dword	_ZN40_INTERNAL_b4e279b8_4_k_cu_83a20617_113864cuda3std3__442_GLOBAL__N__b4e279b8_4_k_cu_83a20617_113866ignoreE
	.align		8
        /*0038*/ 	.dword	_ZN40_INTERNAL_b4e279b8_4_k_cu_83a20617_113864cuda3std3__419piecewise_constructE
	.align		8
        /*0040*/ 	.dword	_ZN40_INTERNAL_b4e279b8_4_k_cu_83a20617_113864cuda3std3__48in_placeE
	.align		8
        /*0048*/ 	.dword	_ZN40_INTERNAL_b4e279b8_4_k_cu_83a20617_113864cuda3std6ranges3__45__cpo4swapE
	.align		8
        /*0050*/ 	.dword	_ZN40_INTERNAL_b4e279b8_4_k_cu_83a20617_113864cuda3std6ranges3__45__cpo9iter_moveE
	.align		8
        /*0058*/ 	.dword	_ZN40_INTERNAL_b4e279b8_4_k_cu_83a20617_113864cute7productE
	.align		8
        /*0060*/ 	.dword	_ZN40_INTERNAL_b4e279b8_4_k_cu_83a20617_113864cute1_E
	.align		8
        /*0068*/ 	.dword	$str$22
	.align		8
        /*0070*/ 	.dword	$str$23


//--------------------- .text._ZN7cutlass13device_kernelINS_4gemm6kernel13GemmUniversalIN4cute5tupleIJiiiiEEENS1_10collective13CollectiveMmaINS1_34MainloopSm90TmaGmmaWarpSpecializedILi3ENS5_IJNS4_1CILi2EEENSA_ILi1EEESC_EEENS1_35KernelTmaWarpSpecializedCooperativeEEENS5_IJNSA_ILi256EEENSA_ILi16EEENSA_ILi128EEEEEENS_6half_tENS5_IJlSC_lEEESK_SL_NS4_8TiledMMAINS4_8MMA_AtomIJNS4_4SM904GMMA25MMA_64x16x16_F32F16F16_SSILNSP_5MajorE0ELSR_0ELNSP_7ScaleInE1ELSS_1EEEEEENS4_6LayoutISD_NS5_IJSC_NSA_ILi0EEESW_EEEEENS5_IJNS4_10UnderscoreESZ_SZ_EEEEENS4_13SM90_TMA_LOADENS4_14ComposedLayoutINS4_7SwizzleILi3ELi4ELi3EEENS4_18smem_ptr_flag_bitsILi16EEENSV_INS5_IJNSA_ILi8EEENSA_ILi64EEEEEENS5_IJS19_SC_EEEEEEEvNS4_8identityENS4_23SM90_TMA_LOAD_MULTICASTES1D_vS1E_EENS_8epilogue10collective6detail29Sm90TmaWarpSpecializedAdapterINS1I_15DefaultEpilogueISK_SL_SL_NS1H_6thread17LinearCombinationISK_Li1EffLNS1M_9ScaleType4KindE0ELNS_15FloatRoundStyleE2ESK_EENS1_15EpilogueDefaultEEEEEvvEEEEvNT_6ParamsE --------------------------
	.section	.text._ZN7cutlass13device_kernelINS_4gemm6kernel13GemmUniversalIN4cute5tupleIJiiiiEEENS1_10collective13CollectiveMmaINS1_34MainloopSm90TmaGmmaWarpSpecializedILi3ENS5_IJNS4_1CILi2EEENSA_ILi1EEESC_EEENS1_35KernelTmaWarpSpecializedCooperativeEEENS5_IJNSA_ILi256EEENSA_ILi16EEENSA_ILi128EEEEEENS_6half_tENS5_IJlSC_lEEESK_SL_NS4_8TiledMMAINS4_8MMA_AtomIJNS4_4SM904GMMA25MMA_64x16x16_F32F16F16_SSILNSP_5MajorE0ELSR_0ELNSP_7ScaleInE1ELSS_1EEEEEENS4_6LayoutISD_NS5_IJSC_NSA_ILi0EEESW_EEEEENS5_IJNS4_10UnderscoreESZ_SZ_EEEEENS4_13SM90_TMA_LOADENS4_14ComposedLayoutINS4_7SwizzleILi3ELi4ELi3EEENS4_18smem_ptr_flag_bitsILi16EEENSV_INS5_IJNSA_ILi8EEENSA_ILi64EEEEEENS5_IJS19_SC_EEEEEEEvNS4_8identityENS4_23SM90_TMA_LOAD_MULTICASTES1D_vS1E_EENS_8epilogue10collective6detail29Sm90TmaWarpSpecializedAdapterINS1I_15DefaultEpilogueISK_SL_SL_NS1H_6thread17LinearCombinationISK_Li1EffLNS1M_9ScaleType4KindE0ELNS_15FloatRoundStyleE2ESK_EENS1_15EpilogueDefaultEEEEEvvEEEEvNT_6ParamsE,"ax",@progbits
	.align	128
.text._ZN7cutlass13device_kernelINS_4gemm6kernel13GemmUniversalIN4cute5tupleIJiiiiEEENS1_10collective13CollectiveMmaINS1_34MainloopSm90TmaGmmaWarpSpecializedILi3ENS5_IJNS4_1CILi2EEENSA_ILi1EEESC_EEENS1_35KernelTmaWarpSpecializedCooperativeEEENS5_IJNSA_ILi256EEENSA_ILi16EEENSA_ILi128EEEEEENS_6half_tENS5_IJlSC_lEEESK_SL_NS4_8TiledMMAINS4_8MMA_AtomIJNS4_4SM904GMMA25MMA_64x16x16_F32F16F16_SSILNSP_5MajorE0ELSR_0ELNSP_7ScaleInE1ELSS_1EEEEEENS4_6LayoutISD_NS5_IJSC_NSA_ILi0EEESW_EEEEENS5_IJNS4_10UnderscoreESZ_SZ_EEEEENS4_13SM90_TMA_LOADENS4_14ComposedLayoutINS4_7SwizzleILi3ELi4ELi3EEENS4_18smem_ptr_flag_bitsILi16EEENSV_INS5_IJNSA_ILi8EEENSA_ILi64EEEEEENS5_IJS19_SC_EEEEEEEvNS4_8identityENS4_23SM90_TMA_LOAD_MULTICASTES1D_vS1E_EENS_8epilogue10collective6detail29Sm90TmaWarpSpecializedAdapterINS1I_15DefaultEpilogueISK_SL_SL_NS1H_6thread17LinearCombinationISK_Li1EffLNS1M_9ScaleType4KindE0ELNS_15FloatRoundStyleE2ESK_EENS1_15EpilogueDefaultEEEEEvvEEEEvNT_6ParamsE:
        .type           _ZN7cutlass13device_kernelINS_4gemm6kernel13GemmUniversalIN4cute5tupleIJiiiiEEENS1_10collective13CollectiveMmaINS1_34MainloopSm90TmaGmmaWarpSpecializedILi3ENS5_IJNS4_1CILi2EEENSA_ILi1EEESC_EEENS1_35KernelTmaWarpSpecializedCooperativeEEENS5_IJNSA_ILi256EEENSA_ILi16EEENSA_ILi128EEEEEENS_6half_tENS5_IJlSC_lEEESK_SL_NS4_8TiledMMAINS4_8MMA_AtomIJNS4_4SM904GMMA25MMA_64x16x16_F32F16F16_SSILNSP_5MajorE0ELSR_0ELNSP_7ScaleInE1ELSS_1EEEEEENS4_6LayoutISD_NS5_IJSC_NSA_ILi0EEESW_EEEEENS5_IJNS4_10UnderscoreESZ_SZ_EEEEENS4_13SM90_TMA_LOADENS4_14ComposedLayoutINS4_7SwizzleILi3ELi4ELi3EEENS4_18smem_ptr_flag_bitsILi16EEENSV_INS5_IJNSA_ILi8EEENSA_ILi64EEEEEENS5_IJS19_SC_EEEEEEEvNS4_8identityENS4_23SM90_TMA_LOAD_MULTICASTES1D_vS1E_EENS_8epilogue10collective6detail29Sm90TmaWarpSpecializedAdapterINS1I_15DefaultEpilogueISK_SL_SL_NS1H_6thread17LinearCombinationISK_Li1EffLNS1M_9ScaleType4KindE0ELNS_15FloatRoundStyleE2ESK_EENS1_15EpilogueDefaultEEEEEvvEEEEvNT_6ParamsE,@function
        .size           _ZN7cutlass13device_kernelINS_4gemm6kernel13GemmUniversalIN4cute5tupleIJiiiiEEENS1_10collective13CollectiveMmaINS1_34MainloopSm90TmaGmmaWarpSpecializedILi3ENS5_IJNS4_1CILi2EEENSA_ILi1EEESC_EEENS1_35KernelTmaWarpSpecializedCooperativeEEENS5_IJNSA_ILi256EEENSA_ILi16EEENSA_ILi128EEEEEENS_6half_tENS5_IJlSC_lEEESK_SL_NS4_8TiledMMAINS4_8MMA_AtomIJNS4_4SM904GMMA25MMA_64x16x16_F32F16F16_SSILNSP_5MajorE0ELSR_0ELNSP_7ScaleInE1ELSS_1EEEEEENS4_6LayoutISD_NS5_IJSC_NSA_ILi0EEESW_EEEEENS5_IJNS4_10UnderscoreESZ_SZ_EEEEENS4_13SM90_TMA_LOADENS4_14ComposedLayoutINS4_7SwizzleILi3ELi4ELi3EEENS4_18smem_ptr_flag_bitsILi16EEENSV_INS5_IJNSA_ILi8EEENSA_ILi64EEEEEENS5_IJS19_SC_EEEEEEEvNS4_8identityENS4_23SM90_TMA_LOAD_MULTICASTES1D_vS1E_EENS_8epilogue10collective6detail29Sm90TmaWarpSpecializedAdapterINS1I_15DefaultEpilogueISK_SL_SL_NS1H_6thread17LinearCombinationISK_Li1EffLNS1M_9ScaleType4KindE0ELNS_15FloatRoundStyleE2ESK_EENS1_15EpilogueDefaultEEEEEvvEEEEvNT_6ParamsE,(.L_x_99 - _ZN7cutlass13device_kernelINS_4gemm6kernel13GemmUniversalIN4cute5tupleIJiiiiEEENS1_10collective13CollectiveMmaINS1_34MainloopSm90TmaGmmaWarpSpecializedILi3ENS5_IJNS4_1CILi2EEENSA_ILi1EEESC_EEENS1_35KernelTmaWarpSpecializedCooperativeEEENS5_IJNSA_ILi256EEENSA_ILi16EEENSA_ILi128EEEEEENS_6half_tENS5_IJlSC_lEEESK_SL_NS4_8TiledMMAINS4_8MMA_AtomIJNS4_4SM904GMMA25MMA_64x16x16_F32F16F16_SSILNSP_5MajorE0ELSR_0ELNSP_7ScaleInE1ELSS_1EEEEEENS4_6LayoutISD_NS5_IJSC_NSA_ILi0EEESW_EEEEENS5_IJNS4_10UnderscoreESZ_SZ_EEEEENS4_13SM90_TMA_LOADENS4_14ComposedLayoutINS4_7SwizzleILi3ELi4ELi3EEENS4_18smem_ptr_flag_bitsILi16EEENSV_INS5_IJNSA_ILi8EEENSA_ILi64EEEEEENS5_IJS19_SC_EEEEEEEvNS4_8identityENS4_23SM90_TMA_LOAD_MULTICASTES1D_vS1E_EENS_8epilogue10collective6detail29Sm90TmaWarpSpecializedAdapterINS1I_15DefaultEpilogueISK_SL_SL_NS1H_6thread17LinearCombinationISK_Li1EffLNS1M_9ScaleType4KindE0ELNS_15FloatRoundStyleE2ESK_EENS1_15EpilogueDefaultEEEEEvvEEEEvNT_6ParamsE)
        .other          _ZN7cutlass13device_kernelINS_4gemm6kernel13GemmUniversalIN4cute5tupleIJiiiiEEENS1_10collective13CollectiveMmaINS1_34MainloopSm90TmaGmmaWarpSpecializedILi3ENS5_IJNS4_1CILi2EEENSA_ILi1EEESC_EEENS1_35KernelTmaWarpSpecializedCooperativeEEENS5_IJNSA_ILi256EEENSA_ILi16EEENSA_ILi128EEEEEENS_6half_tENS5_IJlSC_lEEESK_SL_NS4_8TiledMMAINS4_8MMA_AtomIJNS4_4SM904GMMA25MMA_64x16x16_F32F16F16_SSILNSP_5MajorE0ELSR_0ELNSP_7ScaleInE1ELSS_1EEEEEENS4_6LayoutISD_NS5_IJSC_NSA_ILi0EEESW_EEEEENS5_IJNS4_10UnderscoreESZ_SZ_EEEEENS4_13SM90_TMA_LOADENS4_14ComposedLayoutINS4_7SwizzleILi3ELi4ELi3EEENS4_18smem_ptr_flag_bitsILi16EEENSV_INS5_IJNSA_ILi8EEENSA_ILi64EEEEEENS5_IJS19_SC_EEEEEEEvNS4_8identityENS4_23SM90_TMA_LOAD_MULTICASTES1D_vS1E_EENS_8epilogue10collective6detail29Sm90TmaWarpSpecializedAdapterINS1I_15DefaultEpilogueISK_SL_SL_NS1H_6thread17LinearCombinationISK_Li1EffLNS1M_9ScaleType4KindE0ELNS_15FloatRoundStyleE2ESK_EENS1_15EpilogueDefaultEEEEEvvEEEEvNT_6ParamsE,@"STO_CUDA_ENTRY STV_DEFAULT"
_ZN7cutlass13device_kernelINS_4gemm6kernel13GemmUniversalIN4cute5tupleIJiiiiEEENS1_10collective13CollectiveMmaINS1_34MainloopSm90TmaGmmaWarpSpecializedILi3ENS5_IJNS4_1CILi2EEENSA_ILi1EEESC_EEENS1_35KernelTmaWarpSpecializedCooperativeEEENS5_IJNSA_ILi256EEENSA_ILi16EEENSA_ILi128EEEEEENS_6half_tENS5_IJlSC_lEEESK_SL_NS4_8TiledMMAINS4_8MMA_AtomIJNS4_4SM904GMMA25MMA_64x16x16_F32F16F16_SSILNSP_5MajorE0ELSR_0ELNSP_7ScaleInE1ELSS_1EEEEEENS4_6LayoutISD_NS5_IJSC_NSA_ILi0EEESW_EEEEENS5_IJNS4_10UnderscoreESZ_SZ_EEEEENS4_13SM90_TMA_LOADENS4_14ComposedLayoutINS4_7SwizzleILi3ELi4ELi3EEENS4_18smem_ptr_flag_bitsILi16EEENSV_INS5_IJNSA_ILi8EEENSA_ILi64EEEEEENS5_IJS19_SC_EEEEEEEvNS4_8identityENS4_23SM90_TMA_LOAD_MULTICASTES1D_vS1E_EENS_8epilogue10collective6detail29Sm90TmaWarpSpecializedAdapterINS1I_15DefaultEpilogueISK_SL_SL_NS1H_6thread17LinearCombinationISK_Li1EffLNS1M_9ScaleType4KindE0ELNS_15FloatRoundStyleE2ESK_EENS1_15EpilogueDefaultEEEEEvvEEEEvNT_6ParamsE:
[----:B------:R-:W0:Y:S01]  /*0000*/  LDC R1, c[0x0][0x28] ;  /* 0x00000a00ff017b82 */ /* 0x000e220000000800 */
[----:B------:R-:W1:Y:S01]  /*0010*/  S2R R19, SR_TID.X ;  /* 0x0000000000137919 */ /* 0x000e620000002100 */
[----:B------:R-:W-:Y:S01]  /*0020*/  ELECT P0, URZ, PT ;  /* 0x00000000003f782f */ /* 0x000fe20003800000 */
[----:B------:R-:W-:Y:S01]  /*0030*/  BSSY B0, `(.L_x_0) ;  /* 0x000000f000007945 */ /* 0x000fe20003800000 */
[--C-:B-1----:R-:W-:Y:S02]  /*0040*/  SHF.R.U32.HI R0, RZ, 0x5, R19.reuse ;  /* 0x00000005ff007819 */ /* 0x102fe40000011613 */
[----:B------:R-:W-:-:S03]  /*0050*/  SHF.R.U32.HI R45, RZ, 0x7, R19 ;  /* 0x00000007ff2d7819 */ /* 0x000fc60000011613 */
[----:B------:R-:W1:Y:S04]  /*0060*/  SHFL.IDX PT, R3, R0, RZ, 0x1f ;  /* 0x00001fff00037589 */ /* 0x000e6800000e0000 */
[----:B------:R2:W3:Y:S01]  /*0070*/  SHFL.IDX PT, R2, R45, RZ, 0x1f ;  /* 0x00001fff2d027589 */ /* 0x0004e200000e0000 */
[----:B-1----:R-:W-:-:S13]  /*0080*/  ISETP.NE.OR P0, PT, R3, RZ, !P0 ;  /* 0x000000ff0300720c */ /* 0x002fda0004705670 */
[----:B0-23--:R-:W-:Y:S05]  /*0090*/  @P0 BRA `(.L_x_1) ;  /* 0x0000000000200947 */ /* 0x00dfea0003800000 */
[----:B------:R-:W-:Y:S02]  /*00a0*/  ULDC.64 UR4, c[0x0][0x198] ;  /* 0x0000660000047ab9 */ /* 0x000fe40000000a00 */
[----:B------:R-:W-:Y:S02]  /*00b0*/  UIADD3 UR6, UP0, UR4, 0xf0, URZ ;  /* 0x000000f004067890 */ /* 0x000fe4000ff1e03f */
[----:B------:R-:W-:Y:S02]  /*00c0*/  UIADD3 UR4, UP1, UR4, 0x1f0, URZ ;  /* 0x000001f004047890 */ /* 0x000fe4000ff3e03f */
[----:B------:R-:W-:Y:S02]  /*00d0*/  UIADD3.X UR7, URZ, UR5, URZ, UP0, !UPT ;  /* 0x000000053f077290 */ /* 0x000fe400087fe43f */
[----:B------:R-:W-:-:S07]  /*00e0*/  UIADD3.X UR5, URZ, UR5, URZ, UP1, !UPT ;  /* 0x000000053f057290 */ /* 0x000fce0008ffe43f */
[----:B------:R0:W-:Y:S02]  /*00f0*/  UTMACCTL.PF [UR6] ;  /* 0x00000000060079b9 */ /* 0x0001e40008040000 */
[----:B------:R0:W-:Y:S02]  /*0100*/  UTMACCTL.PF [UR4] ;  /* 0x00000000040079b9 */ /* 0x0001e40008040000 */
[----:B0-----:R-:W-:Y:S01]  /*0110*/  NOP ;  /* 0x0000000000007918 */ /* 0x001fe20000000000 */
.L_x_1:
[----:B------:R-:W-:Y:S05]  /*0120*/  BSYNC B0 ;  /* 0x0000000000007941 */ /* 0x000fea0003800000 */
.L_x_0:
[----:B------:R-:W0:Y:S02]  /*0130*/  SHFL.IDX PT, R5, R0, RZ, 0x1f ;  /* 0x00001fff00057589 */ /* 0x000e2400000e0000 */
[----:B0-----:R-:W-:-:S13]  /*0140*/  ISETP.NE.AND P0, PT, R5, RZ, PT ;  /* 0x000000ff0500720c */ /* 0x001fda0003f05270 */
[----:B------:R-:W-:Y:S05]  /*0150*/  @P0 BRA `(.L_x_2) ;  /* 0x0000000000500947 */ /* 0x000fea0003800000 */
[----:B------:R-:W0:Y:S01]  /*0160*/  S2UR UR8, SR_CgaCtaId ;  /* 0x00000000000879c3 */ /* 0x000e220000008800 */
[----:B------:R-:W-:Y:S01]  /*0170*/  UMOV UR4, 0x400 ;  /* 0x0000040000047882 */ /* 0x000fe20000000000 */
[----:B------:R-:W-:Y:S01]  /*0180*/  UMOV UR5, 0x1 ;  /* 0x0000000100057882 */ /* 0x000fe20000000000 */
[----:B------:R-:W-:Y:S01]  /*0190*/  UMOV UR6, 0x4 ;  /* 0x0000000400067882 */ /* 0x000fe20000000000 */
[----:B------:R-:W-:Y:S01]  /*01a0*/  ELECT P0, URZ, PT ;  /* 0x00000000003f782f */ /* 0x000fe20003800000 */
[----:B------:R-:W-:-:S04]  /*01b0*/  UIADD3 UR6, -UR6, 0x100000, URZ ;  /* 0x0010000006067890 */ /* 0x000fc8000fffe13f */
[----:B------:R-:W-:Y:S02]  /*01c0*/  USHF.L.U32 UR7, UR6, 0xb, URZ ;  /* 0x0000000b06077899 */ /* 0x000fe4000800063f */
[----:B------:R-:W-:Y:S02]  /*01d0*/  USHF.L.U32 UR6, UR6, 0x1, URZ ;  /* 0x0000000106067899 */ /* 0x000fe4000800063f */
[----:B0-----:R-:W-:Y:S02]  /*01e0*/  ULEA UR8, UR8, UR4, 0x18 ;  /* 0x0000000408087291 */ /* 0x001fe4000f8ec03f */
[----:B------:R-:W-:-:S04]  /*01f0*/  UIADD3 UR4, -UR5, 0x100000, URZ ;  /* 0x0010000005047890 */ /* 0x000fc8000fffe13f */
[----:B------:R-:W-:Y:S02]  /*0200*/  USHF.L.U32 UR5, UR4, 0xb, URZ ;  /* 0x0000000b04057899 */ /* 0x000fe4000800063f */
[----:B------:R-:W-:Y:S01]  /*0210*/  USHF.L.U32 UR4, UR4, 0x1, URZ ;  /* 0x0000000104047899 */ /* 0x000fe2000800063f */
[----:B------:R-:W0:Y:S11]  /*0220*/  FENCE.VIEW.ASYNC.S ;  /* 0x00000000000073c6 */ /* 0x000e360000000000 */
[----:B0-----:R0:W1:Y:S01]  /*0230*/  SYNCS.EXCH.64 URZ, [UR8], UR4 ;  /* 0x00000004083f75b2 */ /* 0x0010620008000100 */
[----:B------:R0:W2:Y:S01]  /*0240*/  SYNCS.EXCH.64 URZ, [UR8+0x18], UR6 ;  /* 0x00001806083f75b2 */ /* 0x0000a20008000100 */
[----:B------:R0:W3:Y:S01]  /*0250*/  SYNCS.EXCH.64 URZ, [UR8+0x8], UR4 ;  /* 0x00000804083f75b2 */ /* 0x0000e20008000100 */
[----:B------:R0:W4:Y:S01]  /*0260*/  SYNCS.EXCH.64 URZ, [UR8+0x20], UR6 ;  /* 0x00002006083f75b2 */ /* 0x0001220008000100 */
[----:B------:R0:W0:Y:S01]  /*0270*/  SYNCS.EXCH.64 URZ, [UR8+0x10], UR4 ;  /* 0x00001004083f75b2 */ /* 0x0000220008000100 */
[----:B------:R0:W0:Y:S01]  /*0280*/  SYNCS.EXCH.64 URZ, [UR8+0x28], UR6 ;  /* 0x00002806083f75b2 */ /* 0x0000220008000100 */
[----:B------:R-:W-:Y:S01]  /*0290*/  NOP ;  /* 0x0000000000007918 */ /* 0x000fe20000000000 */
.L_x_2:
[----:B------:R-:W-:Y:S01]  /*02a0*/  SHF.R.S32.HI R4, RZ, 0x1f, R19 ;  /* 0x0000001fff047819 */ /* 0x000fe20000011413 */
[----:B------:R-:W5:Y:S01]  /*02b0*/  SHFL.IDX PT, R0, R0, RZ, 0x1f ;  /* 0x00001fff00007589 */ /* 0x000f6200000e0000 */
[----:B0-----:R-:W0:Y:S01]  /*02c0*/  S2UR UR8, SR_CTAID.X ;  /* 0x00000000000879c3 */ /* 0x001e220000002500 */
[----:B------:R-:W-:Y:S02]  /*02d0*/  ELECT P0, URZ, PT ;  /* 0x00000000003f782f */ /* 0x000fe40003800000 */
[----:B------:R-:W-:Y:S01]  /*02e0*/  LEA.HI R4, R4, R19, RZ, 0x7 ;  /* 0x0000001304047211 */ /* 0x000fe200078f38ff */
[----:B------:R-:W-:Y:S01]  /*02f0*/  ULDC UR4, c[0x0][0x150] ;  /* 0x0000540000047ab9 */ /* 0x000fe20000000800 */
[----:B------:R-:W-:Y:S01]  /*0300*/  NOP ;  /* 0x0000000000007918 */ /* 0x000fe20000000000 */
[----:B------:R-:W-:Y:S01]  /*0310*/  IMAD.MOV.U32 R23, RZ, RZ, 0x1 ;  /* 0x00000001ff177424 */ /* 0x000fe200078e00ff */
[----:B------:R-:W-:Y:S01]  /*0320*/  LOP3.LUT R4, R4, 0xffffff80, RZ, 0xc0, !PT ;  /* 0xffffff8004047812 */ /* 0x000fe200078ec0ff */
[----:B------:R-:W-:Y:S01]  /*0330*/  NOP ;  /* 0x0000000000007918 */ /* 0x000fe20000000000 */
[----:B------:R-:W1:Y:S01]  /*0340*/  LDC R10, c[0x0][0x144] ;  /* 0x00005100ff0a7b82 */ /* 0x000e620000000800 */
[----:B------:R-:W-:-:S02]  /*0350*/  ISETP.NE.AND P3, PT, R2, RZ, PT ;  /* 0x000000ff0200720c */ /* 0x000fc40003f65270 */
[----:B------:R-:W-:Y:S02]  /*0360*/  IMAD.IADD R7, R19, 0x1, -R4 ;  /* 0x0000000113077824 */ /* 0x000fe400078e0a04 */
[----:B------:R-:W2:Y:S03]  /*0370*/  S2R R4, SR_CTAID.Y ;  /* 0x0000000000047919 */ /* 0x000ea60000002600 */
[----:B------:R-:W-:Y:S01]  /*0380*/  SHF.R.S32.HI R6, RZ, 0x1f, R7 ;  /* 0x0000001fff067819 */ /* 0x000fe20000011407 */
[----:B------:R-:W3:Y:S03]  /*0390*/  LDC R13, c[0x0][0x140] ;  /* 0x00005000ff0d7b82 */ /* 0x000ee60000000800 */
[----:B------:R-:W-:Y:S02]  /*03a0*/  LEA.HI R6, R6, R7, RZ, 0x3 ;  /* 0x0000000706067211 */ /* 0x000fe400078f18ff */
[----:B-----5:R-:W-:-:S02]  /*03b0*/  ISETP.NE.OR P0, PT, R0, RZ, !P0 ;  /* 0x000000ff0000720c */ /* 0x020fc40004705670 */
[--C-:B------:R-:W-:Y:S02]  /*03c0*/  SHF.R.S32.HI R0, RZ, 0x3, R6.reuse ;  /* 0x00000003ff007819 */ /* 0x100fe40000011406 */
[----:B------:R-:W-:Y:S02]  /*03d0*/  SHF.R.S32.HI R9, RZ, 0x1f, R6 ;  /* 0x0000001fff097819 */ /* 0x000fe40000011406 */
[----:B------:R-:W-:Y:S02]  /*03e0*/  SHF.R.S32.HI R6, RZ, 0x1f, R5 ;  /* 0x0000001fff067819 */ /* 0x000fe40000011405 */
[----:B0-----:R-:W-:Y:S02]  /*03f0*/  I2FP.F32.U32 R8, UR8 ;  /* 0x0000000800087c45 */ /* 0x001fe40008201000 */
[----:B------:R-:W-:Y:S02]  /*0400*/  LEA.HI R9, R9, R0, RZ, 0x2 ;  /* 0x0000000009097211 */ /* 0x000fe400078f10ff */
[----:B------:R-:W-:Y:S01]  /*0410*/  LEA.HI R6, R6, R5, RZ, 0x2 ;  /* 0x0000000506067211 */ /* 0x000fe200078f10ff */
[----:B------:R-:W-:Y:S01]  /*0420*/  FMUL R8, R8, UR4 ;  /* 0x0000000408087c20 */ /* 0x000fe20008400000 */
[----:B------:R-:W-:Y:S01]  /*0430*/  LOP3.LUT R9, R9, 0xfffffffc, RZ, 0xc0, !PT ;  /* 0xfffffffc09097812 */ /* 0x000fe200078ec0ff */
[----:B------:R-:W-:Y:S01]  /*0440*/  VOTEU.ALL UP0, P0 ;  /* 0x00000000003f7886 */ /* 0x000fe20000000000 */
[----:B------:R-:W-:Y:S01]  /*0450*/  LOP3.LUT R6, R6, 0x3ffffffc, RZ, 0xc0, !PT ;  /* 0x3ffffffc06067812 */ /* 0x000fe200078ec0ff */
[----:B------:R-:W-:Y:S01]  /*0460*/  ULDC UR4, c[0x0][0x154] ;  /* 0x0000550000047ab9 */ /* 0x000fe20000000800 */
[----:B---3--:R-:W-:Y:S01]  /*0470*/  ISETP.EQ.U32.AND P2, PT, R13, 0x1, PT ;  /* 0x000000010d00780c */ /* 0x008fe20003f42070 */
[----:B------:R-:W0:Y:S01]  /*0480*/  F2I.U32.TRUNC.NTZ R8, R8 ;  /* 0x0000000800087305 */ /* 0x000e22000020f000 */
[----:B------:R-:W-:Y:S01]  /*0490*/  IMAD.IADD R9, R0, 0x1, -R9 ;  /* 0x0000000100097824 */ /* 0x000fe200078e0a09 */
[----:B------:R-:W3:Y:S01]  /*04a0*/  @!UP0 S2UR UR7, SR_CgaCtaId ;  /* 0x00000000000789c3 */ /* 0x000ee20000008800 */
[----:B------:R-:W-:Y:S01]  /*04b0*/  IMAD.IADD R6, R5, 0x1, -R6 ;  /* 0x0000000105067824 */ /* 0x000fe200078e0a06 */
[----:B--2---:R-:W-:Y:S01]  /*04c0*/  I2FP.F32.U32 R12, R4 ;  /* 0x00000004000c7245 */ /* 0x004fe20000201000 */
[----:B------:R-:W-:Y:S01]  /*04d0*/  @!UP0 UMOV UR6, 0x400 ;  /* 0x0000040000068882 */ /* 0x000fe20000000000 */
[----:B------:R-:W-:Y:S01]  /*04e0*/  SHF.R.S32.HI R0, RZ, 0x1f, R3 ;  /* 0x0000001fff007819 */ /* 0x000fe20000011403 */
[----:B------:R-:W-:Y:S01]  /*04f0*/  IMAD R22, R6, 0x4, R9 ;  /* 0x0000000406167824 */ /* 0x000fe200078e0209 */
[----:B------:R-:W-:Y:S01]  /*0500*/  VOTEU.ALL UP1, P0 ;  /* 0x00000000003f7886 */ /* 0x000fe20000020000 */
[----:B------:R-:W-:Y:S01]  /*0510*/  FMUL R12, R12, UR4 ;  /* 0x000000040c0c7c20 */ /* 0x000fe20008400000 */
[----:B------:R-:W2:Y:S01]  /*0520*/  LDC R9, c[0x0][0x148] ;  /* 0x00005200ff097b82 */ /* 0x000ea20000000800 */
[----:B------:R-:W-:Y:S01]  /*0530*/  LEA.HI R0, R0, R3, RZ, 0x2 ;  /* 0x0000000300007211 */ /* 0x000fe200078f10ff */
[----:B------:R-:W-:Y:S01]  /*0540*/  UMOV UR4, 0x20 ;  /* 0x0000002000047882 */ /* 0x000fe20000000000 */
[----:B------:R-:W-:Y:S01]  /*0550*/  LEA.HI R6, R22, R22, RZ, 0x1 ;  /* 0x0000001616067211 */ /* 0x000fe200078f08ff */
[----:B------:R-:W-:-:S04]  /*0560*/  @!UP0 UIADD3 UR4, -UR4, 0x100000, URZ ;  /* 0x0010000004048890 */ /* 0x000fc8000fffe13f */
[----:B------:R-:W-:Y:S02]  /*0570*/  @!UP0 USHF.L.U32 UR5, UR4, 0xb, URZ ;  /* 0x0000000b04058899 */ /* 0x000fe4000800063f */
[----:B------:R-:W-:Y:S01]  /*0580*/  @!UP0 USHF.L.U32 UR4, UR4, 0x1, URZ ;  /* 0x0000000104048899 */ /* 0x000fe2000800063f */
[----:B0-----:R-:W-:Y:S01]  /*0590*/  IMAD.MOV R15, RZ, RZ, -R8 ;  /* 0x000000ffff0f7224 */ /* 0x001fe200078e0a08 */
[----:B------:R-:W0:Y:S01]  /*05a0*/  F2I.U32.TRUNC.NTZ R12, R12 ;  /* 0x0000000c000c7305 */ /* 0x000e22000020f000 */
[----:B------:R-:W-:Y:S01]  /*05b0*/  LOP3.LUT R11, R6, 0xfffffffe, RZ, 0xc0, !PT ;  /* 0xfffffffe060b7812 */ /* 0x000fe200078ec0ff */
[----:B------:R-:W-:Y:S01]  /*05c0*/  VIADD R8, R2, 0xffffffff ;  /* 0xffffffff02087836 */ /* 0x000fe20000000000 */
[----:B------:R-:W-:Y:S01]  /*05d0*/  LOP3.LUT R0, R0, 0xfffffffc, RZ, 0xc0, !PT ;  /* 0xfffffffc00007812 */ /* 0x000fe200078ec0ff */
[----:B-1----:R-:W-:Y:S02]  /*05e0*/  IMAD R6, R10, R15, UR8 ;  /* 0x000000080a067e24 */ /* 0x002fe4000f8e020f */
[----:B------:R-:W-:Y:S01]  /*05f0*/  IMAD.IADD R11, R22, 0x1, -R11 ;  /* 0x00000001160b7824 */ /* 0x000fe200078e0a0b */
[----:B------:R-:W-:Y:S01]  /*0600*/  ISETP.GE.U32.AND P6, PT, R8, 0x2, PT ;  /* 0x000000020800780c */ /* 0x000fe20003fc6070 */
[----:B------:R-:W-:Y:S01]  /*0610*/  IMAD.IADD R3, R3, 0x1, -R0 ;  /* 0x0000000103037824 */ /* 0x000fe200078e0a00 */
[----:B---3--:R-:W-:-:S02]  /*0620*/  @!UP0 ULEA UR6, UR7, UR6, 0x18 ;  /* 0x0000000607068291 */ /* 0x008fc4000f8ec03f */
[----:B------:R-:W-:Y:S01]  /*0630*/  ISETP.NE.AND P4, PT, R11, R6, PT ;  /* 0x000000060b00720c */ /* 0x000fe20003f85270 */
[C---:B------:R-:W-:Y:S01]  /*0640*/  IMAD.SHL.U32 R11, R22.reuse, 0x4, RZ ;  /* 0x00000004160b7824 */ /* 0x040fe200078e00ff */
[----:B------:R-:W-:Y:S01]  /*0650*/  ISETP.NE.AND P1, PT, R3, 0x3, PT ;  /* 0x000000030300780c */ /* 0x000fe20003f25270 */
[----:B------:R-:W-:Y:S01]  /*0660*/  VOTEU.ALL UP0, P0 ;  /* 0x00000000003f7886 */ /* 0x000fe20000000000 */
[----:B0-----:R-:W-:Y:S01]  /*0670*/  IMAD.MOV R24, RZ, RZ, -R12 ;  /* 0x000000ffff187224 */ /* 0x001fe200078e0a0c */
[----:B------:R-:W-:Y:S02]  /*0680*/  LOP3.LUT P0, RZ, R7, 0x7, RZ, 0xc0, !PT ;  /* 0x0000000707ff7812 */ /* 0x000fe4000780c0ff */
[----:B------:R-:W-:Y:S01]  /*0690*/  LOP3.LUT R22, R22, 0xc, R11, 0x78, !PT ;  /* 0x0000000c16167812 */ /* 0x000fe200078e780b */
[----:B--2---:R-:W-:Y:S01]  /*06a0*/  IMAD R11, R9, R24, R4 ;  /* 0x00000018090b7224 */ /* 0x004fe200078e0204 */
[----:B------:R-:W-:Y:S02]  /*06b0*/  ISETP.EQ.OR P1, PT, R3, RZ, !P1 ;  /* 0x000000ff0300720c */ /* 0x000fe40004f22670 */
[C---:B------:R-:W-:Y:S01]  /*06c0*/  ISETP.LT.U32.AND P0, PT, R22.reuse, 0x2, !P0 ;  /* 0x000000021600780c */ /* 0x040fe20004701070 */
[----:B------:R-:W0:Y:S02]  /*06d0*/  FENCE.VIEW.ASYNC.S ;  /* 0x00000000000073c6 */ /* 0x000e240000000000 */
[----:B0-----:R0:W1:Y:S01]  /*06e0*/  @!UP0 SYNCS.EXCH.64 URZ, [UR6+0x40], UR4 ;  /* 0x00004004063f85b2 */ /* 0x0010620008000100 */
[----:B------:R-:W-:-:S02]  /*06f0*/  @P4 LEA.HI R0, R22, R22, RZ, 0x1 ;  /* 0x0000001616004211 */ /* 0x000fc400078f08ff */
[----:B------:R-:W-:Y:S02]  /*0700*/  ISETP.EQ.AND P1, PT, R2, RZ, P1 ;  /* 0x000000ff0200720c */ /* 0x000fe40000f22270 */
[----:B------:R-:W-:Y:S02]  /*0710*/  @P4 SHF.R.S32.HI R0, RZ, 0x1, R0 ;  /* 0x00000001ff004819 */ /* 0x000fe40000011400 */
[----:B------:R-:W-:Y:S02]  /*0720*/  SEL R18, RZ, 0x1, !P1 ;  /* 0x00000001ff127807 */ /* 0x000fe40004800000 */
[----:B------:R-:W-:Y:S02]  /*0730*/  @P4 ISETP.NE.AND P5, PT, R0, R11, PT ;  /* 0x0000000b0000420c */ /* 0x000fe40003fa5270 */
[----:B------:R-:W-:Y:S02]  /*0740*/  SEL R0, RZ, 0x1, !P0 ;  /* 0x00000001ff007807 */ /* 0x000fe40004000000 */
[----:B------:R-:W-:-:S02]  /*0750*/  @P4 SEL R23, RZ, 0x1, P5 ;  /* 0x00000001ff174807 */ /* 0x000fc40002800000 */
[----:B------:R-:W-:Y:S01]  /*0760*/  SEL R18, R18, 0x2, P6 ;  /* 0x0000000212127807 */ /* 0x000fe20003000000 */
[----:B------:R0:W2:Y:S01]  /*0770*/  @!UP1 SYNCS.EXCH.64 URZ, [UR6+0x48], UR4 ;  /* 0x00004804063f95b2 */ /* 0x0000a20008000100 */
[----:B------:R-:W-:Y:S01]  /*0780*/  LOP3.LUT R23, R23, R0, RZ, 0xc0, !PT ;  /* 0x0000000017177212 */ /* 0x000fe200078ec0ff */
[----:B------:R-:W-:Y:S01]  /*0790*/  NOP ;  /* 0x0000000000007918 */ /* 0x000fe20000000000 */
[----:B------:R-:W-:Y:S01]  /*07a0*/  LOP3.LUT R0, R19, 0x7f, RZ, 0xc0, !PT ;  /* 0x0000007f13007812 */ /* 0x000fe200078ec0ff */
[----:B------:R-:W-:Y:S06]  /*07b0*/  @!P2 BRA `(.L_x_3) ;  /* 0x000000000008a947 */ /* 0x000fec0003800000 */
[----:B-12-4-:R-:W-:Y:S01]  /*07c0*/  UCGABAR_ARV ;  /* 0x00000000000079c7 */ /* 0x016fe20008000000 */
[----:B------:R-:W-:Y:S05]  /*07d0*/  BRA `(.L_x_4) ;  /* 0x0000000000047947 */ /* 0x000fea0003800000 */
.L_x_3:
[----:B-12-4-:R-:W-:Y:S01]  /*07e0*/  NOP ;  /* 0x0000000000007918 */ /* 0x016fe20000000000 */
.L_x_4:
[----:B------:R-:W1:Y:S01]  /*07f0*/  LDC R16, c[0x0][0x65c] ;  /* 0x00019700ff107b82 */ /* 0x000e620000000800 */
[----:B------:R-:W-:Y:S02]  /*0800*/  IMAD.U32 R10, RZ, RZ, UR8 ;  /* 0x00000008ff0a7e24 */ /* 0x000fe4000f8e00ff */
[----:B------:R-:W-:Y:S01]  /*0810*/  IMAD.MOV.U32 R11, RZ, RZ, RZ ;  /* 0x000000ffff0b7224 */ /* 0x000fe200078e00ff */
[----:B-1----:R-:W-:-:S04]  /*0820*/  ISETP.NE.AND P1, PT, R16, 0x1, PT ;  /* 0x000000011000780c */ /* 0x002fc80003f25270 */
[----:B------:R-:W-:-:S09]  /*0830*/  P2R R2, PR, RZ, 0x2 ;  /* 0x00000002ff027803 */ /* 0x000fd20000000000 */
[----:B------:R-:W1:Y:S01]  /*0840*/  @P1 LDC R13, c[0x0][0x10] ;  /* 0x00000400ff0d1b82 */ /* 0x000e620000000800 */
[----:B------:R-:W-:Y:S02]  /*0850*/  @P1 IMAD.MOV.U32 R5, RZ, RZ, RZ ;  /* 0x000000ffff051224 */ /* 0x000fe400078e00ff */
[----:B------:R-:W-:-:S05]  /*0860*/  @P1 IMAD.MOV.U32 R17, RZ, RZ, RZ ;  /* 0x000000ffff111224 */ /* 0x000fca00078e00ff */
[----:B------:R-:W2:Y:S01]  /*0870*/  @!P1 LDC R7, c[0x0][0xc] ;  /* 0x00000300ff079b82 */ /* 0x000ea20000000800 */
[----:B-1----:R-:W-:-:S04]  /*0880*/  @P1 IMAD.WIDE.U32 R12, R13, UR8, R4 ;  /* 0x000000080d0c1c25 */ /* 0x002fc8000f8e0004 */
[----:B------:R-:W-:Y:S02]  /*0890*/  @P1 IMAD.MOV.U32 R2, RZ, RZ, R12 ;  /* 0x000000ffff021224 */ /* 0x000fe400078e000c */
[----:B------:R-:W-:Y:S02]  /*08a0*/  @P1 IMAD.IADD R17, R13, 0x1, R17 ;  /* 0x000000010d111824 */ /* 0x000fe400078e0211 */
[----:B--2---:R-:W-:-:S04]  /*08b0*/  @!P1 IMAD.WIDE.U32 R10, R4, R7, R10 ;  /* 0x00000007040a9225 */ /* 0x004fc800078e000a */
[----:B------:R-:W-:Y:S02]  /*08c0*/  @!P1 IMAD.MOV.U32 R2, RZ, RZ, R10 ;  /* 0x000000ffff029224 */ /* 0x000fe400078e000a */
[----:B------:R-:W-:Y:S01]  /*08d0*/  @!P1 IMAD.MOV.U32 R17, RZ, RZ, R11 ;  /* 0x000000ffff119224 */ /* 0x000fe200078e000b */
[----:B------:R-:W-:Y:S06]  /*08e0*/  @!P2 BRA `(.L_x_5) ;  /* 0x00000000000ca947 */ /* 0x000fec0003800000 */
[----:B------:R-:W-:Y:S01]  /*08f0*/  UCGABAR_WAIT ;  /* 0x0000000000007dc7 */ /* 0x000fe20008000000 */
[----:B------:R-:W-:Y:S01]  /*0900*/  CCTL.IVALL ;  /* 0x00000000ff00798f */ /* 0x000fe20002000000 */
[----:B------:R-:W-:Y:S05]  /*0910*/  BRA `(.L_x_6) ;  /* 0x0000000000047947 */ /* 0x000fea0003800000 */
.L_x_5:
[----:B------:R-:W-:Y:S06]  /*0920*/  BAR.SYNC.DEFER_BLOCKING 0x0 ;  /* 0x0000000000007b1d */ /* 0x000fec0000010000 */
.L_x_6:
[----:B------:R-:W-:Y:S05]  /*0930*/  @!P3 BRA `(.L_x_7) ;  /* 0x0000003c0048b947 */ /* 0x000fea0003800000 */
[----:B------:R-:W-:-:S13]  /*0940*/  ISETP.GT.U32.AND P0, PT, R8, 0x1, PT ;  /* 0x000000010800780c */ /* 0x000fda0003f04070 */
[----:B0-----:R-:W-:Y:S05]  /*0950*/  @P0 EXIT ;  /* 0x000000000000094d */ /* 0x001fea0003800000 */
[----:B------:R-:W-:Y:S01]  /*0960*/  ULDC.64 UR4, c[0x0][0x650] ;  /* 0x0001940000047ab9 */ /* 0x000fe20000000a00 */
[----:B------:R-:W-:Y:S01]  /*0970*/  PRMT R3, RZ, 0x7610, R3 ;  /* 0x00007610ff037816 */ /* 0x000fe20000000003 */
[----:B------:R-:W-:Y:S01]  /*0980*/  IMAD.MOV.U32 R47, RZ, RZ, -0x1 ;  /* 0xffffffffff2f7424 */ /* 0x000fe200078e00ff */
[----:B------:R-:W-:Y:S01]  /*0990*/  ISETP.GE.U32.AND P0, PT, R2, UR4, PT ;  /* 0x0000000402007c0c */ /* 0x000fe2000bf06070 */
[----:B------:R-:W-:Y:S02]  /*09a0*/  IMAD.MOV.U32 R48, RZ, RZ, -0x1 ;  /* 0xffffffffff307424 */ /* 0x000fe400078e00ff */
[----:B------:R-:W-:Y:S01]  /*09b0*/  IMAD.MOV.U32 R43, RZ, RZ, -0x1 ;  /* 0xffffffffff2b7424 */ /* 0x000fe200078e00ff */
[----:B------:R-:W-:-:S13]  /*09c0*/  ISETP.GE.U32.AND.EX P0, PT, R17, UR5, PT, P0 ;  /* 0x0000000511007c0c */ /* 0x000fda000bf06100 */
[----:B------:R-:W-:Y:S05]  /*09d0*/  @P0 BRA `(.L_x_8) ;  /* 0x00000004002c0947 */ /* 0x000fea0003800000 */
[----:B------:R-:W0:Y:S01]  /*09e0*/  LDC.64 R20, c[0x0][0x628] ;  /* 0x00018a00ff147b82 */ /* 0x000e220000000a00 */
[----:B------:R-:W-:Y:S02]  /*09f0*/  IMAD.MOV.U32 R10, RZ, RZ, R2 ;  /* 0x000000ffff0a7224 */ /* 0x000fe400078e0002 */
[----:B------:R-:W-:-:S05]  /*0a00*/  IMAD.MOV.U32 R11, RZ, RZ, R17 ;  /* 0x000000ffff0b7224 */ /* 0x000fca00078e0011 */
[----:B------:R-:W1:Y:S08]  /*0a10*/  LDC R8, c[0x0][0x630] ;  /* 0x00018c00ff087b82 */ /* 0x000e700000000800 */
[----:B------:R-:W2:Y:S01]  /*0a20*/  LDC.64 R26, c[0x0][0x620] ;  /* 0x00018800ff1a7b82 */ /* 0x000ea20000000a00 */
[----:B0-----:R-:W-:-:S04]  /*0a30*/  ISETP.NE.U32.AND P0, PT, R20, RZ, PT ;  /* 0x000000ff1400720c */ /* 0x001fc80003f05070 */
[----:B------:R-:W-:-:S13]  /*0a40*/  ISETP.NE.AND.EX P0, PT, R21, RZ, PT, P0 ;  /* 0x000000ff1500720c */ /* 0x000fda0003f05300 */
[----:B-12---:R-:W-:Y:S05]  /*0a50*/  @!P0 BRA `(.L_x_9) ;  /* 0x0000000000288947 */ /* 0x006fea0003800000 */
[----:B------:R-:W0:Y:S02]  /*0a60*/  LDC R3, c[0x0][0x634] ;  /* 0x00018d00ff037b82 */ /* 0x000e240000000800 */
[----:B0-----:R-:W-:-:S05]  /*0a70*/  IADD3 R3, P0, R2, R3, RZ ;  /* 0x0000000302037210 */ /* 0x001fca0007f1e0ff */
[----:B------:R-:W-:-:S04]  /*0a80*/  IMAD.X R7, RZ, RZ, R17, P0 ;  /* 0x000000ffff077224 */ /* 0x000fc800000e0611 */
[----:B------:R-:W-:-:S04]  /*0a90*/  IMAD.WIDE.U32 R10, R7, R20, RZ ;  /* 0x00000014070a7225 */ /* 0x000fc800078e00ff */
[----:B------:R-:W-:-:S04]  /*0aa0*/  IMAD.WIDE.U32 R12, P0, R3, R21, R10 ;  /* 0x00000015030c7225 */ /* 0x000fc8000780000a */
[----:B------:R-:W-:-:S04]  /*0ab0*/  IMAD.WIDE.U32 R10, R3, R20, RZ ;  /* 0x00000014030a7225 */ /* 0x000fc800078e00ff */
[----:B------:R-:W-:Y:S01]  /*0ac0*/  IMAD.X R15, RZ, RZ, RZ, P0 ;  /* 0x000000ffff0f7224 */ /* 0x000fe200000e06ff */
[----:B------:R-:W-:Y:S01]  /*0ad0*/  IADD3 RZ, P0, R11, R12, RZ ;  /* 0x0000000c0bff7210 */ /* 0x000fe20007f1e0ff */
[----:B------:R-:W-:-:S04]  /*0ae0*/  IMAD.MOV.U32 R14, RZ, RZ, R13 ;  /* 0x000000ffff0e7224 */ /* 0x000fc800078e000d */
[----:B------:R-:W-:-:S08]  /*0af0*/  IMAD.WIDE.U32.X R10, R7, R21, R14, P0 ;  /* 0x00000015070a7225 */ /* 0x000fd000000e040e */
.L_x_9:
[-CC-:B------:R-:W-:Y:S01]  /*0b00*/  SHF.R.U64 R43, R10, R8.reuse, R11.reuse ;  /* 0x000000080a2b7219 */ /* 0x180fe2000000120b */
[----:B------:R-:W0:Y:S01]  /*0b10*/  LDC.64 R30, c[0x0][0x640] ;  /* 0x00019000ff1e7b82 */ /* 0x000e220000000a00 */
[----:B------:R-:W-:Y:S01]  /*0b20*/  SHF.R.U32.HI R3, RZ, R8, R11 ;  /* 0x00000008ff037219 */ /* 0x000fe2000001160b */
[----:B------:R-:W-:Y:S01]  /*0b30*/  IMAD R29, R9, R24, R4 ;  /* 0x00000018091d7224 */ /* 0x000fe200078e0204 */
[----:B------:R-:W-:Y:S01]  /*0b40*/  IADD3 R5, P0, RZ, -R43, RZ ;  /* 0x8000002bff057210 */ /* 0x000fe20007f1e0ff */
[----:B------:R-:W-:-:S04]  /*0b50*/  IMAD.MOV.U32 R25, RZ, RZ, 0x1 ;  /* 0x00000001ff197424 */ /* 0x000fc800078e00ff */
[----:B------:R-:W1:Y:S01]  /*0b60*/  LDC R14, c[0x0][0x618] ;  /* 0x00018600ff0e7b82 */ /* 0x000e620000000800 */
[----:B------:R-:W-:-:S04]  /*0b70*/  IMAD.X R3, RZ, RZ, ~R3, P0 ;  /* 0x000000ffff037224 */ /* 0x000fc800000e0e03 */
[-C--:B------:R-:W-:Y:S02]  /*0b80*/  IMAD R8, R3, R26.reuse, RZ ;  /* 0x0000001a03087224 */ /* 0x080fe400078e02ff */
[----:B------:R-:W-:Y:S01]  /*0b90*/  IMAD.MOV.U32 R3, RZ, RZ, R17 ;  /* 0x000000ffff037224 */ /* 0x000fe200078e0011 */
[----:B------:R-:W2:Y:S01]  /*0ba0*/  LDC R20, c[0x0][0x608] ;  /* 0x00018200ff147b82 */ /* 0x000ea20000000800 */
[----:B------:R-:W-:-:S04]  /*0bb0*/  IMAD.WIDE.U32 R10, R5, R26, R2 ;  /* 0x0000001a050a7225 */ /* 0x000fc800078e0002 */
[----:B------:R-:W-:-:S03]  /*0bc0*/  IMAD R5, R5, R27, R8 ;  /* 0x0000001b05057224 */ /* 0x000fc600078e0208 */
[----:B------:R-:W3:Y:S01]  /*0bd0*/  LDC R28, c[0x0][0x658] ;  /* 0x00019600ff1c7b82 */ /* 0x000ee20000000800 */
[----:B0-----:R-:W-:Y:S01]  /*0be0*/  ISETP.NE.U32.AND P0, PT, R30, RZ, PT ;  /* 0x000000ff1e00720c */ /* 0x001fe20003f05070 */
[----:B------:R-:W-:Y:S02]  /*0bf0*/  IMAD.MOV.U32 R3, RZ, RZ, -0x1 ;  /* 0xffffffffff037424 */ /* 0x000fe400078e00ff */
[----:B------:R-:W-:Y:S01]  /*0c00*/  IMAD.IADD R5, R11, 0x1, R5 ;  /* 0x000000010b057824 */ /* 0x000fe200078e0205 */
[----:B------:R-:W-:-:S03]  /*0c10*/  ISETP.NE.AND.EX P0, PT, R31, RZ, PT, P0 ;  /* 0x000000ff1f00720c */ /* 0x000fc60003f05300 */
[----:B------:R-:W0:Y:S01]  /*0c20*/  LDC R26, c[0x0][0x600] ;  /* 0x00018000ff1a7b82 */ /* 0x000e220000000800 */
[-CC-:B-1----:R-:W-:Y:S02]  /*0c30*/  SHF.R.U64 R12, R10, R14.reuse, R5.reuse ;  /* 0x0000000e0a0c7219 */ /* 0x182fe40000001205 */
[----:B------:R-:W-:-:S05]  /*0c40*/  SHF.R.U32.HI R5, RZ, R14, R5 ;  /* 0x0000000eff057219 */ /* 0x000fca0000011605 */
[----:B------:R-:W1:Y:S01]  /*0c50*/  LDC R15, c[0x0][0x648] ;  /* 0x00019200ff0f7b82 */ /* 0x000e620000000800 */
[-CC-:B--2---:R-:W-:Y:S02]  /*0c60*/  SHF.R.U64 R14, R12, R20.reuse, R5.reuse ;  /* 0x000000140c0e7219 */ /* 0x184fe40000001205 */
[----:B------:R-:W-:-:S05]  /*0c70*/  SHF.R.U32.HI R5, RZ, R20, R5 ;  /* 0x00000014ff057219 */ /* 0x000fca0000011605 */
[----:B------:R-:W2:Y:S01]  /*0c80*/  LDC R21, c[0x0][0x638] ;  /* 0x00018e00ff157b82 */ /* 0x000ea20000000800 */
[-CC-:B---3--:R-:W-:Y:S02]  /*0c90*/  SHF.R.U64 R20, R14, R28.reuse, R5.reuse ;  /* 0x0000001c0e147219 */ /* 0x188fe40000001205 */
[-C--:B------:R-:W-:Y:S02]  /*0ca0*/  SHF.L.U32 R3, R3, R28.reuse, RZ ;  /* 0x0000001c03037219 */ /* 0x080fe400000006ff */
[----:B------:R-:W-:Y:S01]  /*0cb0*/  SHF.R.U32.HI R5, RZ, R28, R5 ;  /* 0x0000001cff057219 */ /* 0x000fe20000011605 */
[----:B------:R-:W-:Y:S01]  /*0cc0*/  IMAD.MOV.U32 R4, RZ, RZ, R20 ;  /* 0x000000ffff047224 */ /* 0x000fe200078e0014 */
[----:B------:R-:W-:Y:S01]  /*0cd0*/  LOP3.LUT R7, RZ, R3, RZ, 0x33, !PT ;  /* 0x00000003ff077212 */ /* 0x000fe200078e33ff */
[----:B------:R-:W3:Y:S01]  /*0ce0*/  LDC R27, c[0x0][0x610] ;  /* 0x00018400ff1b7b82 */ /* 0x000ee20000000800 */
[----:B------:R-:W-:Y:S05]  /*0cf0*/  @!P0 BRA `(.L_x_10) ;  /* 0x0000000000288947 */ /* 0x000fea0003800000 */
[----:B------:R-:W4:Y:S02]  /*0d00*/  LDC R3, c[0x0][0x64c] ;  /* 0x00019300ff037b82 */ /* 0x000f240000000800 */
[----:B----4-:R-:W-:-:S05]  /*0d10*/  IADD3 R3, P0, R20, R3, RZ ;  /* 0x0000000314037210 */ /* 0x010fca0007f1e0ff */
        /* <DEDUP_REMOVED lines=8> */
.L_x_10:
[----:B-1----:R-:W-:Y:S02]  /*0da0*/  SHF.R.U64 R5, R4, R15, R5 ;  /* 0x0000000f04057219 */ /* 0x002fe40000001205 */
[----:B------:R-:W-:Y:S01]  /*0db0*/  LOP3.LUT R4, R14, R7, RZ, 0xc0, !PT ;  /* 0x000000070e047212 */ /* 0x000fe200078ec0ff */
[----:B0-----:R-:W-:Y:S01]  /*0dc0*/  VIADD R7, R26, 0xffffffff ;  /* 0xffffffff1a077836 */ /* 0x001fe20000000000 */
[----:B------:R-:W-:Y:S01]  /*0dd0*/  SHF.L.U32 R3, R25, R28, RZ ;  /* 0x0000001c19037219 */ /* 0x000fe200000006ff */
[----:B------:R-:W-:Y:S01]  /*0de0*/  IMAD.MOV R8, RZ, RZ, -R5 ;  /* 0x000000ffff087224 */ /* 0x000fe200078e0a05 */
[----:B------:R-:W-:Y:S02]  /*0df0*/  SEL R6, R6, R29, !P1 ;  /* 0x0000001d06067207 */ /* 0x000fe40004800000 */
[----:B------:R-:W-:Y:S01]  /*0e00*/  LOP3.LUT R7, R12, R7, RZ, 0xc0, !PT ;  /* 0x000000070c077212 */ /* 0x000fe200078ec0ff */
[----:B------:R-:W-:Y:S02]  /*0e10*/  IMAD R5, R3, R5, R4 ;  /* 0x0000000503057224 */ /* 0x000fe400078e0204 */
[----:B--2---:R-:W-:-:S02]  /*0e20*/  IMAD R3, R8, R21, R20 ;  /* 0x0000001508037224 */ /* 0x004fc400078e0214 */
[----:B---3--:R-:W-:Y:S02]  /*0e30*/  IMAD R6, R5, R27, R6 ;  /* 0x0000001b05067224 */ /* 0x008fe400078e0206 */
[----:B------:R-:W-:Y:S02]  /*0e40*/  IMAD R47, R3, R26, R7 ;  /* 0x0000001a032f7224 */ /* 0x000fe400078e0207 */
[----:B------:R-:W-:-:S03]  /*0e50*/  IMAD.MOV.U32 R4, RZ, RZ, 0x1 ;  /* 0x00000001ff047424 */ /* 0x000fc600078e00ff */
[----:B------:R-:W-:Y:S02]  /*0e60*/  SEL R48, R47, R6, !P1 ;  /* 0x000000062f307207 */ /* 0x000fe40004800000 */
[----:B------:R-:W-:Y:S02]  /*0e70*/  PRMT R3, R4, 0x7610, R3 ;  /* 0x0000761004037816 */ /* 0x000fe40000000003 */
[----:B------:R-:W-:-:S07]  /*0e80*/  SEL R47, R6, R47, !P1 ;  /* 0x0000002f062f7207 */ /* 0x000fce0004800000 */
.L_x_8:
[----:B------:R-:W-:-:S08]  /*0e90*/  NOP ;  /* 0x0000000000007918 */ /* 0x000fd00000000000 */
[----:B------:R-:W0:Y:S02]  /*0ea0*/  USETMAXREG.TRY_ALLOC.CTAPOOL UP0, 0xe8 ;  /* 0x000000e8000079c8 */ /* 0x000e240008000600 */
[----:B0-----:R-:W-:-:S13]  /*0eb0*/  PLOP3.LUT P0, PT, PT, PT, UP0, 0x80, 0x0 ;  /* 0x000000000000781c */ /* 0x001fda0003f0f008 */
[----:B------:R-:W-:Y:S05]  /*0ec0*/  @!P0 BRA `(.L_x_8) ;  /* 0xfffffffc00f08947 */ /* 0x000fea000383ffff */
[----:B------:R-:W-:Y:S01]  /*0ed0*/  ULDC.64 UR4, c[0x0][0x598] ;  /* 0x0001660000047ab9 */ /* 0x000fe20000000a00 */
[----:B------:R-:W-:Y:S01]  /*0ee0*/  ULDC.64 UR36, c[0x0][0x208] ;  /* 0x0000820000247ab9 */ /* 0x000fe20000000a00 */
[----:B------:R-:W-:-:S04]  /*0ef0*/  ISETP.NE.U32.AND P0, PT, RZ, UR4, PT ;  /* 0x00000004ff007c0c */ /* 0x000fc8000bf05070 */
[----:B------:R-:W-:-:S13]  /*0f00*/  ISETP.NE.AND.EX P0, PT, RZ, UR5, PT, P0 ;  /* 0x00000005ff007c0c */ /* 0x000fda000bf05300 */
[----:B------:R-:W-:Y:S05]  /*0f10*/  @!P0 BRA `(.L_x_11) ;  /* 0x00000000001c8947 */ /* 0x000fea0003800000 */
[----:B------:R-:W0:Y:S02]  /*0f20*/  LDC.64 R4, c[0x0][0x598] ;  /* 0x00016600ff047b82 */ /* 0x000e240000000a00 */
[----:B0-----:R-:W2:Y:S02]  /*0f30*/  LDG.E.64 R4, desc[UR36][R4.64] ;  /* 0x0000002404047981 */ /* 0x001ea4000c1e1b00 */
[----:B--2---:R-:W-:-:S04]  /*0f40*/  ISETP.NE.U32.AND P0, PT, R4, RZ, PT ;  /* 0x000000ff0400720c */ /* 0x004fc80003f05070 */
[----:B------:R-:W-:-:S13]  /*0f50*/  ISETP.NE.AND.EX P0, PT, R5, RZ, PT, P0 ;  /* 0x000000ff0500720c */ /* 0x000fda0003f05300 */
[----:B------:R-:W-:Y:S05]  /*0f60*/  @!P0 BRA `(.L_x_11) ;  /* 0x0000000000088947 */ /* 0x000fea0003800000 */
[----:B------:R0:W5:Y:S01]  /*0f70*/  LD.E R42, desc[UR36][R4.64] ;  /* 0x00000024042a7980 */ /* 0x000162000c101900 */
[----:B------:R-:W-:Y:S05]  /*0f80*/  BRA `(.L_x_12) ;  /* 0x0000000000247947 */ /* 0x000fea0003800000 */
.L_x_11:
[----:B------:R-:W-:Y:S02]  /*0f90*/  ULDC.64 UR4, c[0x0][0x588] ;  /* 0x0001620000047ab9 */ /* 0x000fe40000000a00 */
[----:B------:R-:W-:-:S04]  /*0fa0*/  ISETP.NE.U32.AND P0, PT, RZ, UR4, PT ;  /* 0x00000004ff007c0c */ /* 0x000fc8000bf05070 */
[----:B------:R-:W-:-:S13]  /*0fb0*/  ISETP.NE.AND.EX P0, PT, RZ, UR5, PT, P0 ;  /* 0x00000005ff007c0c */ /* 0x000fda000bf05300 */
[----:B------:R-:W-:Y:S05]  /*0fc0*/  @!P0 BRA `(.L_x_13) ;  /* 0x00000000000c8947 */ /* 0x000fea0003800000 */
[----:B------:R-:W0:Y:S02]  /*0fd0*/  LDC.64 R4, c[0x0][0x588] ;  /* 0x00016200ff047b82 */ /* 0x000e240000000a00 */
[----:B0-----:R1:W5:Y:S01]  /*0fe0*/  LDG.E R42, desc[UR36][R4.64] ;  /* 0x00000024042a7981 */ /* 0x001362000c1e1900 */
[----:B------:R-:W-:Y:S05]  /*0ff0*/  BRA `(.L_x_12) ;  /* 0x0000000000087947 */ /* 0x000fea0003800000 */
.L_x_13:
[----:B------:R-:W-:Y:S02]  /*1000*/  ULDC UR4, c[0x0][0x580] ;  /* 0x0001600000047ab9 */ /* 0x000fe40000000800 */
[----:B------:R-:W-:-:S07]  /*1010*/  IMAD.U32 R42, RZ, RZ, UR4 ;  /* 0x00000004ff2a7e24 */ /* 0x000fce000f8e00ff */
.L_x_12:
[----:B------:R-:W-:Y:S02]  /*1020*/  ULDC.64 UR4, c[0x0][0x5a0] ;  /* 0x0001680000047ab9 */ /* 0x000fe40000000a00 */
[----:B------:R-:W-:-:S04]  /*1030*/  ISETP.NE.U32.AND P0, PT, RZ, UR4, PT ;  /* 0x00000004ff007c0c */ /* 0x000fc8000bf05070 */
[----:B------:R-:W-:-:S13]  /*1040*/  ISETP.NE.AND.EX P0, PT, RZ, UR5, PT, P0 ;  /* 0x00000005ff007c0c */ /* 0x000fda000bf05300 */
[----:B------:R-:W-:Y:S05]  /*1050*/  @!P0 BRA `(.L_x_14) ;  /* 0x00000000001c8947 */ /* 0x000fea0003800000 */
[----:B01----:R-:W0:Y:S02]  /*1060*/  LDC.64 R4, c[0x0][0x5a0] ;  /* 0x00016800ff047b82 */ /* 0x003e240000000a00 */
[----:B0-----:R-:W2:Y:S02]  /*1070*/  LDG.E.64 R4, desc[UR36][R4.64] ;  /* 0x0000002404047981 */ /* 0x001ea4000c1e1b00 */
[----:B--2---:R-:W-:-:S04]  /*1080*/  ISETP.NE.U32.AND P0, PT, R4, RZ, PT ;  /* 0x000000ff0400720c */ /* 0x004fc80003f05070 */
[----:B------:R-:W-:-:S13]  /*1090*/  ISETP.NE.AND.EX P0, PT, R5, RZ, PT, P0 ;  /* 0x000000ff0500720c */ /* 0x000fda0003f05300 */
[----:B------:R-:W-:Y:S05]  /*10a0*/  @!P0 BRA `(.L_x_14) ;  /* 0x0000000000088947 */ /* 0x000fea0003800000 */
[----:B------:R0:W5:Y:S01]  /*10b0*/  LD.E R44, desc[UR36][R4.64] ;  /* 0x00000024042c7980 */ /* 0x000162000c101900 */
[----:B------:R-:W-:Y:S05]  /*10c0*/  BRA `(.L_x_15) ;  /* 0x0000000000247947 */ /* 0x000fea0003800000 */
.L_x_14:
[----:B------:R-:W-:Y:S02]  /*10d0*/  ULDC.64 UR4, c[0x0][0x590] ;  /* 0x0001640000047ab9 */ /* 0x000fe40000000a00 */
[----:B------:R-:W-:-:S04]  /*10e0*/  ISETP.NE.U32.AND P0, PT, RZ, UR4, PT ;  /* 0x00000004ff007c0c */ /* 0x000fc8000bf05070 */
[----:B------:R-:W-:-:S13]  /*10f0*/  ISETP.NE.AND.EX P0, PT, RZ, UR5, PT, P0 ;  /* 0x00000005ff007c0c */ /* 0x000fda000bf05300 */
[----:B------:R-:W-:Y:S05]  /*1100*/  @!P0 BRA `(.L_x_16) ;  /* 0x00000000000c8947 */ /* 0x000fea0003800000 */
[----:B01----:R-:W0:Y:S02]  /*1110*/  LDC.64 R4, c[0x0][0x590] ;  /* 0x00016400ff047b82 */ /* 0x003e240000000a00 */
[----:B0-----:R1:W5:Y:S01]  /*1120*/  LDG.E R44, desc[UR36][R4.64] ;  /* 0x00000024042c7981 */ /* 0x001362000c1e1900 */
[----:B------:R-:W-:Y:S05]  /*1130*/  BRA `(.L_x_15) ;  /* 0x0000000000087947 */ /* 0x000fea0003800000 */
.L_x_16:
[----:B------:R-:W-:Y:S02]  /*1140*/  ULDC UR4, c[0x0][0x584] ;  /* 0x0001610000047ab9 */ /* 0x000fe40000000800 */
[----:B------:R-:W-:-:S07]  /*1150*/  IMAD.U32 R44, RZ, RZ, UR4 ;  /* 0x00000004ff2c7e24 */ /* 0x000fce000f8e00ff */
.L_x_15:
[----:B------:R-:W-:-:S13]  /*1160*/  LOP3.LUT P0, RZ, R3, 0xff, RZ, 0xc0, !PT ;  /* 0x000000ff03ff7812 */ /* 0x000fda000780c0ff */
[----:B------:R-:W-:Y:S05]  /*1170*/  @!P0 EXIT ;  /* 0x000000000000894d */ /* 0x000fea0003800000 */
[----:B------:R-:W-:Y:S01]  /*1180*/  LOP3.LUT R45, R45, 0x1, RZ, 0xc0, !PT ;  /* 0x000000012d2d7812 */ /* 0x000fe200078ec0ff */
[----:B------:R-:W-:Y:S01]  /*1190*/  ULDC UR4, c[0x0][0x28c] ;  /* 0x0000a30000047ab9 */ /* 0x000fe20000000800 */
[----:B------:R-:W-:Y:S01]  /*11a0*/  SHF.R.U32.HI R46, RZ, 0x2, R19 ;  /* 0x00000002ff2e7819 */ /* 0x000fe20000011613 */
[----:B------:R-:W-:Y:S01]  /*11b0*/  UIADD3 UR4, UR4, 0x7f, URZ ;  /* 0x0000007f04047890 */ /* 0x000fe2000fffe03f */
[----:B------:R-:W-:Y:S01]  /*11c0*/  SHF.R.U32.HI R0, RZ, 0x1, R0 ;  /* 0x00000001ff007819 */ /* 0x000fe20000011600 */
[----:B------:R-:W-:Y:S01]  /*11d0*/  IMAD.SHL.U32 R41, R45, 0x40, RZ ;  /* 0x000000402d297824 */ /* 0x000fe200078e00ff */
[----:B------:R-:W-:Y:S01]  /*11e0*/  LOP3.LUT R46, R46, 0x7, RZ, 0xc0, !PT ;  /* 0x000000072e2e7812 */ /* 0x000fe200078ec0ff */
[----:B------:R-:W-:Y:S01]  /*11f0*/  USHF.R.S32.HI UR5, URZ, 0x1f, UR4 ;  /* 0x0000001f3f057899 */ /* 0x000fe20008011404 */
[----:B------:R-:W-:Y:S01]  /*1200*/  LOP3.LUT R62, R18, 0x1, RZ, 0xfc, !PT ;  /* 0x00000001123e7812 */ /* 0x000fe200078efcff */
[----:B------:R-:W-:Y:S01]  /*1210*/  UMOV UR38, URZ ;  /* 0x0000003f00267c82 */ /* 0x000fe20008000000 */
[----:B------:R-:W-:Y:S01]  /*1220*/  LOP3.LUT R41, R41, 0x40, R46, 0xe2, !PT ;  /* 0x0000004029297812 */ /* 0x000fe200078ee22e */
[----:B------:R-:W-:Y:S01]  /*1230*/  ULEA.HI UR5, UR5, UR4, URZ, 0x7 ;  /* 0x0000000405057291 */ /* 0x000fe2000f8f383f */
[----:B------:R-:W-:-:S02]  /*1240*/  UMOV UR39, URZ ;  /* 0x0000003f00277c82 */ /* 0x000fc40008000000 */
[----:B------:R-:W-:Y:S01]  /*1250*/  LOP3.LUT R40, R41, 0x30, R0, 0xf8, !PT ;  /* 0x0000003029287812 */ /* 0x000fe200078ef800 */
[----:B------:R-:W-:Y:S01]  /*1260*/  IMAD.MOV.U32 R41, RZ, RZ, RZ ;  /* 0x000000ffff297224 */ /* 0x000fe200078e00ff */
[----:B------:R-:W-:-:S12]  /*1270*/  USHF.R.S32.HI UR40, URZ, 0x7, UR5 ;  /* 0x000000073f287899 */ /* 0x000fd80008011405 */
.L_x_66:
[----:B------:R-:W-:Y:S01]  /*1280*/  LOP3.LUT R0, R19, 0x80, RZ, 0xc0, !PT ;  /* 0x0000008013007812 */ /* 0x000fe200078ec0ff */
[----:B--2---:R-:W2:Y:S01]  /*1290*/  S2UR UR7, SR_CgaCtaId ;  /* 0x00000000000779c3 */ /* 0x004ea20000008800 */
[----:B------:R-:W-:Y:S02]  /*12a0*/  UMOV UR6, 0x400 ;  /* 0x0000040000067882 */ /* 0x000fe40000000000 */
[----:B------:R-:W-:-:S06]  /*12b0*/  SHF.R.U32.HI R0, RZ, 0x7, R0 ;  /* 0x00000007ff007819 */ /* 0x000fcc0000011600 */
[----:B---3--:R-:W3:Y:S01]  /*12c0*/  SHFL.IDX PT, R0, R0, RZ, 0x1f ;  /* 0x00001fff00007589 */ /* 0x008ee200000e0000 */
[----:B--2---:R-:W-:Y:S01]  /*12d0*/  ULEA UR6, UR7, UR6, 0x18 ;  /* 0x0000000607067291 */ /* 0x004fe2000f8ec03f */
[----:B---3--:R-:W-:-:S13]  /*12e0*/  R2UR UR4, R0 ;  /* 0x00000000000472ca */ /* 0x008fda00000e0000 */
[----:B------:R-:W-:-:S04]  /*12f0*/  ULEA.HI UR5, UR4, UR4, URZ, 0x1 ;  /* 0x0000000404057291 */ /* 0x000fc8000f8f083f */
[----:B------:R-:W-:-:S04]  /*1300*/  ULOP3.LUT UR5, UR5, 0x7fffe, URZ, 0xc0, !UPT ;  /* 0x0007fffe05057892 */ /* 0x000fc8000f8ec03f */
[----:B------:R-:W-:-:S03]  /*1310*/  UIADD3 UR5, UR4, -UR5, URZ ;  /* 0x8000000504057290 */ /* 0x000fc6000fffe03f */
[----:B------:R-:W-:Y:S01]  /*1320*/  ULDC UR4, c[0x0][0x28c] ;  /* 0x0000a30000047ab9 */ /* 0x000fe20000000800 */
[----:B------:R-:W-:Y:S01]  /*1330*/  ULEA UR5, UR5, UR6, 0xd ;  /* 0x0000000605057291 */ /* 0x000fe2000f8e683f */
[----:B------:R-:W-:-:S03]  /*1340*/  ISETP.LT.AND P0, PT, RZ, UR4, PT ;  /* 0x00000004ff007c0c */ /* 0x000fc6000bf01270 */
[----:B------:R-:W-:-:S04]  /*1350*/  UIADD3 UR5, UR5, 0x100, URZ ;  /* 0x0000010005057890 */ /* 0x000fc8000fffe03f */
[----:B------:R-:W-:-:S04]  /*1360*/  USHF.R.U32.HI UR5, URZ, 0x4, UR5 ;  /* 0x000000043f057899 */ /* 0x000fc80008011605 */
[----:B------:R-:W-:-:S04]  /*1370*/  ULOP3.LUT UR5, UR5, 0x3fff, URZ, 0xc0, !UPT ;  /* 0x00003fff05057892 */ /* 0x000fc8000f8ec03f */
[----:B------:R-:W-:Y:S01]  /*1380*/  ULOP3.LUT UR41, UR5, 0x10000, URZ, 0xfc, !UPT ;  /* 0x0001000005297892 */ /* 0x000fe2000f8efc3f */
[----:B----4-:R-:W-:Y:S11]  /*1390*/  @P0 BRA `(.L_x_17) ;  /* 0x0000000000400947 */ /* 0x010ff60003800000 */
[----:B------:R-:W-:Y:S01]  /*13a0*/  MOV R0, 0x0 ;  /* 0x0000000000007802 */ /* 0x000fe20000000f00 */
[----:B------:R-:W-:Y:S01]  /*13b0*/  ULDC.64 UR4, c[0x4][0x68] ;  /* 0x01001a0000047ab9 */ /* 0x000fe20000000a00 */
[----:B------:R-:W-:Y:S01]  /*13c0*/  ULDC.64 UR6, c[0x4][0x8] ;  /* 0x0100020000067ab9 */ /* 0x000fe20000000a00 */
[----:B01----:R-:W-:Y:S01]  /*13d0*/  IMAD.U32 R4, RZ, RZ, UR4 ;  /* 0x00000004ff047e24 */ /* 0x003fe2000f8e00ff */
[----:B------:R0:W1:Y:S01]  /*13e0*/  LDC.64 R14, c[0x4][R0] ;  /* 0x01000000000e7b82 */ /* 0x0000620000000a00 */
[----:B------:R-:W-:Y:S01]  /*13f0*/  IMAD.U32 R5, RZ, RZ, UR5 ;  /* 0x00000005ff057e24 */ /* 0x000fe2000f8e00ff */
[----:B------:R-:W-:Y:S01]  /*1400*/  ULDC.64 UR4, c[0x4][0x70] ;  /* 0x01001c0000047ab9 */ /* 0x000fe20000000a00 */
[----:B------:R-:W-:Y:S02]  /*1410*/  IMAD.U32 R10, RZ, RZ, UR6 ;  /* 0x00000006ff0a7e24 */ /* 0x000fe4000f8e00ff */
[----:B------:R-:W-:Y:S02]  /*1420*/  IMAD.U32 R6, RZ, RZ, UR4 ;  /* 0x00000004ff067e24 */ /* 0x000fe4000f8e00ff */
[----:B------:R-:W-:-:S02]  /*1430*/  IMAD.U32 R7, RZ, RZ, UR5 ;  /* 0x00000005ff077e24 */ /* 0x000fc4000f8e00ff */
[----:B------:R-:W-:Y:S02]  /*1440*/  IMAD.U32 R11, RZ, RZ, UR7 ;  /* 0x00000007ff0b7e24 */ /* 0x000fe4000f8e00ff */
[----:B------:R-:W-:Y:S02]  /*1450*/  IMAD.MOV.U32 R8, RZ, RZ, 0x1e1 ;  /* 0x000001e1ff087424 */ /* 0x000fe400078e00ff */
[----:B------:R-:W-:Y:S02]  /*1460*/  IMAD.MOV.U32 R12, RZ, RZ, 0x1 ;  /* 0x00000001ff0c7424 */ /* 0x000fe400078e00ff */
[----:B0-----:R-:W-:-:S07]  /*1470*/  IMAD.MOV.U32 R13, RZ, RZ, RZ ;  /* 0x000000ffff0d7224 */ /* 0x001fce00078e00ff */
[----:B------:R-:W-:-:S07]  /*1480*/  LEPC R20, `(.L_x_17) ;  /* 0x000000001014794e */ /* 0x000fce0000000000 */
[----:B-1---5:R-:W-:Y:S05]  /*1490*/  CALL.ABS.NOINC R14 ;  /* 0x000000000e007343 */ /* 0x022fea0003c00000 */
.L_x_17:
[----:B------:R-:W-:-:S13]  /*14a0*/  ISETP.NE.AND P0, PT, R62, 0x3, PT ;  /* 0x000000033e00780c */ /* 0x000fda0003f05270 */
[----:B------:R-:W-:Y:S05]  /*14b0*/  @!P0 BRA `(.L_x_18) ;  /* 0x0000000000048947 */ /* 0x000fea0003800000 */
[----:B------:R-:W-:Y:S01]  /*14c0*/  BPT.TRAP 0x1 ;  /* 0x000000040000795c */ /* 0x000fe20000300000 */
.L_x_18:
[----:B------:R-:W2:Y:S01]  /*14d0*/  S2UR UR5, SR_CgaCtaId ;  /* 0x00000000000579c3 */ /* 0x000ea20000008800 */
[----:B------:R-:W-:Y:S01]  /*14e0*/  UMOV UR4, 0x400 ;  /* 0x0000040000047882 */ /* 0x000fe20000000000 */
[----:B------:R-:W-:Y:S02]  /*14f0*/  IMAD.U32 R0, RZ, RZ, UR38 ;  /* 0x00000026ff007e24 */ /* 0x000fe4000f8e00ff */
[----:B------:R-:W-:-:S03]  /*1500*/  IMAD.U32 R3, RZ, RZ, UR39 ;  /* 0x00000027ff037e24 */ /* 0x000fc6000f8e00ff */
[----:B------:R-:W-:Y:S01]  /*1510*/  SHF.L.U32 R0, R0, 0x1f, RZ ;  /* 0x0000001f00007819 */ /* 0x000fe200000006ff */
[----:B--2---:R-:W-:-:S06]  /*1520*/  ULEA UR4, UR5, UR4, 0x18 ;  /* 0x0000000405047291 */ /* 0x004fcc000f8ec03f */
[----:B------:R-:W-:-:S04]  /*1530*/  IMAD.U32 R6, RZ, RZ, UR4 ;  /* 0x00000004ff067e24 */ /* 0x000fc8000f8e00ff */
[----:B------:R-:W-:-:S04]  /*1540*/  IMAD R3, R3, 0x8, R6 ;  /* 0x0000000803037824 */ /* 0x000fc800078e0206 */
[----:B------:R2:W3:Y:S01]  /*1550*/  SYNCS.PHASECHK.TRANS64.TRYWAIT P1, [R3+URZ], R0 ;  /* 0x00000000030075a7 */ /* 0x0004e2000802017f */
[----:B------:R-:W-:Y:S05]  /*1560*/  @!P0 BRA `(.L_x_19) ;  /* 0x0000000000048947 */ /* 0x000fea0003800000 */
[----:B------:R-:W-:Y:S01]  /*1570*/  BPT.TRAP 0x1 ;  /* 0x000000040000795c */ /* 0x000fe20000300000 */
.L_x_19:
[----:B---3--:R-:W-:Y:S05]  /*1580*/  @P1 BRA `(.L_x_20) ;  /* 0x0000000000081947 */ /* 0x008fea0003800000 */
[----:B------:R-:W3:Y:S02]  /*1590*/  SYNCS.PHASECHK.TRANS64.TRYWAIT P1, [R3+URZ], R0 ;  /* 0x00000000030075a7 */ /* 0x000ee4000802017f */
[----:B---3--:R-:W-:Y:S05]  /*15a0*/  @!P1 BRA `(.L_x_21) ;  /* 0x0000004400b09947 */ /* 0x008fea0003800000 */
.L_x_20:
[----:B------:R-:W-:-:S04]  /*15b0*/  UISETP.LT.AND UP0, UPT, UR40, 0x1, UPT ;  /* 0x000000012800788c */ /* 0x000fc8000bf01270 */
[----:B------:R-:W-:-:S06]  /*15c0*/  USEL UR4, UR40, 0x1, UP0 ;  /* 0x0000000128047887 */ /* 0x000fcc0008000000 */
[----:B--23--:R-:W-:Y:S01]  /*15d0*/  IMAD.U32 R0, RZ, RZ, UR4 ;  /* 0x00000004ff007e24 */ /* 0x00cfe2000f8e00ff */
[----:B------:R-:W-:Y:S05]  /*15e0*/  WARPSYNC.ALL ;  /* 0x0000000000007948 */ /* 0x000fea0003800000 */
[----:B------:R-:W-:-:S04]  /*15f0*/  IADD3 R0, -R0, UR40, RZ ;  /* 0x0000002800007c10 */ /* 0x000fc8000fffe1ff */
[----:B------:R-:W-:Y:S02]  /*1600*/  ISETP.GE.AND P1, PT, R0, 0x1, PT ;  /* 0x000000010000780c */ /* 0x000fe40003f26270 */
[----:B------:R-:W-:Y:S01]  /*1610*/  R2UR UR4, R6 ;  /* 0x00000000060472ca */ /* 0x000fe200000e0000 */
[----:B------:R-:W-:Y:S01]  /*1620*/  ULEA UR8, UR39, UR41, 0xc ;  /* 0x0000002927087291 */ /* 0x000fe2000f8e603f */
[----:B------:R-:W-:Y:S01]  /*1630*/  WARPGROUP.ARRIVE ;  /* 0x00000000000079c5 */ /* 0x000fe20000000000 */
[----:B------:R-:W-:Y:S01]  /*1640*/  UMOV UR9, 0x40000040 ;  /* 0x4000004000097882 */ /* 0x000fe20000000000 */
[----:B------:R-:W-:Y:S01]  /*1650*/  UMOV UR11, 0x40000040 ;  /* 0x40000040000b7882 */ /* 0x000fe20000000000 */
[----:B------:R-:W-:Y:S01]  /*1660*/  UIADD3 UR12, UR8, 0x400, URZ ;  /* 0x00000400080c7890 */ /* 0x000fe2000fffe03f */
[----:B------:R-:W-:Y:S01]  /*1670*/  UMOV UR15, UR11 ;  /* 0x0000000b000f7c82 */ /* 0x000fe20008000000 */
[----:B------:R-:W-:Y:S01]  /*1680*/  UMOV UR13, 0x40000040 ;  /* 0x40000040000d7882 */ /* 0x000fe20000000000 */
[----:B------:R-:W-:-:S05]  /*1690*/  UIADD3 UR5, UR8, 0x402, URZ ;  /* 0x0000040208057890 */ /* 0x000fca000fffe03f */
[----:B------:R-:W-:-:S04]  /*16a0*/  UIADD3 UR4, UR4, 0x30100, URZ ;  /* 0x0003010004047890 */ /* 0x000fc8000fffe03f */
[----:B------:R-:W-:-:S04]  /*16b0*/  USHF.R.U32.HI UR4, URZ, 0x4, UR4 ;  /* 0x000000043f047899 */ /* 0x000fc80008011604 */
[----:B------:R-:W-:-:S04]  /*16c0*/  ULOP3.LUT UR4, UR4, 0x3fff, URZ, 0xc0, !UPT ;  /* 0x00003fff04047892 */ /* 0x000fc8000f8ec03f */
[----:B------:R-:W-:-:S04]  /*16d0*/  ULOP3.LUT UR4, UR4, 0x10000, URZ, 0xfc, !UPT ;  /* 0x0001000004047892 */ /* 0x000fc8000f8efc3f */
[----:B------:R-:W-:-:S07]  /*16e0*/  ULEA UR6, UR39, UR4, 0x8 ;  /* 0x0000000427067291 */ /* 0x000fce000f8e403f */
[----:B------:R-:W-:Y:S02]  /*16f0*/  UMOV UR10, UR6 ;  /* 0x00000006000a7c82 */ /* 0x000fe40008000000 */
[----:B------:R-:W-:Y:S01]  /*1700*/  HGMMA.64x16x16.F32 R32, gdesc[UR8], RZ, !UPT, gsb0 ;  /* 0x00200000082079f0 */ /* 0x000fe2000c0008ff */
[----:B------:R-:W-:Y:S01]  /*1710*/  UMOV UR14, UR10 ;  /* 0x0000000a000e7c82 */ /* 0x000fe20008000000 */
[----:B------:R-:W-:Y:S01]  /*1720*/  UIADD3 UR10, UR6, 0x86, URZ ;  /* 0x00000086060a7890 */ /* 0x000fe2000fffe03f */
[----:B------:R-:W-:Y:S01]  /*1730*/  UMOV UR9, 0x40000040 ;  /* 0x4000004000097882 */ /* 0x000fe20000000000 */
[----:B------:R-:W-:Y:S01]  /*1740*/  UMOV UR11, 0x40000040 ;  /* 0x40000040000b7882 */ /* 0x000fe20000000000 */
[----:B------:R-:W-:Y:S02]  /*1750*/  WARPGROUP.DEPBAR.LE gsb0, 0x0 ;  /* 0x00008000000079c5 */ /* 0x000fe40000010000 */
[----:B------:R-:W-:-:S06]  /*1760*/  WARPGROUP.ARRIVE ;  /* 0x00000000000079c5 */ /* 0x000fcc0000000000 */
[----:B------:R-:W-:Y:S01]  /*1770*/  HGMMA.64x16x16.F32 R24, gdesc[UR12], RZ, !UPT, gsb0 ;  /* 0x002000000c1879f0 */ /* 0x000fe2000c0008ff */
[----:B------:R-:W-:Y:S02]  /*1780*/  UIADD3 UR12, UR8, 0x2, URZ ;  /* 0x00000002080c7890 */ /* 0x000fe4000fffe03f */
[----:B------:R-:W-:Y:S01]  /*1790*/  UIADD3 UR14, UR6, 0x2, URZ ;  /* 0x00000002060e7890 */ /* 0x000fe2000fffe03f */
[----:B------:R-:W-:Y:S01]  /*17a0*/  UMOV UR13, 0x40000040 ;  /* 0x40000040000d7882 */ /* 0x000fe20000000000 */
[----:B------:R-:W-:Y:S01]  /*17b0*/  UMOV UR15, 0x40000040 ;  /* 0x40000040000f7882 */ /* 0x000fe20000000000 */
[----:B------:R-:W-:Y:S02]  /*17c0*/  WARPGROUP.DEPBAR.LE gsb0, 0x0 ;  /* 0x00008000000079c5 */ /* 0x000fe40000010000 */
[----:B------:R-:W-:-:S06]  /*17d0*/  WARPGROUP.ARRIVE ;  /* 0x00000000000079c5 */ /* 0x000fcc0000000000 */
[----:B------:R-:W-:Y:S01]  /*17e0*/  HGMMA.64x16x16.F32 R32, gdesc[UR12], R32, gsb0 ;  /* 0x002000000c2079f0 */ /* 0x000fe20008000820 */
[----:B------:R-:W-:Y:S01]  /*17f0*/  UMOV UR12, UR5 ;  /* 0x00000005000c7c82 */ /* 0x000fe20008000000 */
[----:B------:R-:W-:Y:S01]  /*1800*/  UMOV UR13, 0x40000040 ;  /* 0x40000040000d7882 */ /* 0x000fe20000000000 */
[----:B------:R-:W-:Y:S01]  /*1810*/  UIADD3 UR5, UR8, 0x404, URZ ;  /* 0x0000040408057890 */ /* 0x000fe2000fffe03f */
[----:B------:R-:W-:Y:S02]  /*1820*/  WARPGROUP.DEPBAR.LE gsb0, 0x0 ;  /* 0x00008000000079c5 */ /* 0x000fe40000010000 */
[----:B------:R-:W-:-:S06]  /*1830*/  WARPGROUP.ARRIVE ;  /* 0x00000000000079c5 */ /* 0x000fcc0000000000 */
[----:B------:R-:W-:Y:S01]  /*1840*/  HGMMA.64x16x16.F32 R24, gdesc[UR12], R24, gsb0 ;  /* 0x002000000c1879f0 */ /* 0x000fe20008000818 */
        /* <DEDUP_REMOVED lines=56> */
[----:B------:R-:W-:Y:S01]  /*1bd0*/  UIADD3 UR6, UR8, 0xc06, URZ ;  /* 0x00000c0608067890 */ /* 0x000fe2000fffe03f */
[----:B------:R-:W-:Y:S02]  /*1be0*/  WARPGROUP.DEPBAR.LE gsb0, 0x0 ;  /* 0x00008000000079c5 */ /* 0x000fe40000010000 */
[----:B------:R-:W-:-:S06]  /*1bf0*/  WARPGROUP.ARRIVE ;  /* 0x00000000000079c5 */ /* 0x000fcc0000000000 */
[----:B------:R-:W-:Y:S01]  /*1c00*/  HGMMA.64x16x16.F32 R32, gdesc[UR12], R32, gsb0 ;  /* 0x002000000c2079f0 */ /* 0x000fe20008000820 */
[----:B------:R-:W-:Y:S01]  /*1c10*/  UMOV UR12, UR5 ;  /* 0x00000005000c7c82 */ /* 0x000fe20008000000 */
[----:B------:R-:W-:Y:S01]  /*1c20*/  UMOV UR13, 0x40000040 ;  /* 0x40000040000d7882 */ /* 0x000fe20000000000 */
[----:B------:R-:W-:-:S07]  /*1c30*/  UIADD3 UR5, UR8, 0x806, URZ ;  /* 0x0000080608057890 */ /* 0x000fce000fffe03f */
[----:B------:R-:W-:Y:S01]  /*1c40*/  UMOV UR8, UR5 ;  /* 0x0000000500087c82 */ /* 0x000fe20008000000 */
[----:B------:R-:W-:Y:S02]  /*1c50*/  WARPGROUP.DEPBAR.LE gsb0, 0x0 ;  /* 0x00008000000079c5 */ /* 0x000fe40000010000 */
[----:B------:R-:W-:-:S06]  /*1c60*/  WARPGROUP.ARRIVE ;  /* 0x00000000000079c5 */ /* 0x000fcc0000000000 */
[----:B------:R-:W-:Y:S03]  /*1c70*/  HGMMA.64x16x16.F32 R24, gdesc[UR12], R24, gsb0 ;  /* 0x002000000c1879f0 */ /* 0x000fe60008000818 */
[----:B------:R-:W-:Y:S02]  /*1c80*/  WARPGROUP.DEPBAR.LE gsb0, 0x0 ;  /* 0x00008000000079c5 */ /* 0x000fe40000010000 */
[----:B------:R-:W-:-:S06]  /*1c90*/  WARPGROUP.ARRIVE ;  /* 0x00000000000079c5 */ /* 0x000fcc0000000000 */
[----:B------:R-:W-:Y:S01]  /*1ca0*/  HGMMA.64x16x16.F32 R32, gdesc[UR8], R32, gsb0 ;  /* 0x00200000082079f0 */ /* 0x000fe20008000820 */
[----:B------:R-:W-:Y:S01]  /*1cb0*/  UMOV UR8, UR6 ;  /* 0x0000000600087c82 */ /* 0x000fe20008000000 */
[----:B------:R-:W-:Y:S01]  /*1cc0*/  UMOV UR9, 0x40000040 ;  /* 0x4000004000097882 */ /* 0x000fe20000000000 */
[----:B------:R-:W-:Y:S02]  /*1cd0*/  WARPGROUP.DEPBAR.LE gsb0, 0x0 ;  /* 0x00008000000079c5 */ /* 0x000fe40000010000 */
[----:B------:R-:W-:-:S06]  /*1ce0*/  WARPGROUP.ARRIVE ;  /* 0x00000000000079c5 */ /* 0x000fcc0000000000 */
[----:B------:R-:W-:Y:S03]  /*1cf0*/  HGMMA.64x16x16.F32 R24, gdesc[UR8], R24, gsb0 ;  /* 0x00200000081879f0 */ /* 0x000fe60008000818 */
[----:B------:R-:W-:Y:S02]  /*1d00*/  WARPGROUP.DEPBAR.LE gsb0, 0x0 ;  /* 0x00008000000079c5 */ /* 0x000fe40000010000 */
[----:B------:R-:W-:Y:S05]  /*1d10*/  @!P1 BRA `(.L_x_22) ;  /* 0x0000000800549947 */ /* 0x000fea0003800000 */
[----:B------:R-:W-:Y:S02]  /*1d20*/  UIADD3 UR5, UR39, 0x1, URZ ;  /* 0x0000000127057890 */ /* 0x000fe4000fffe03f */
[----:B------:R-:W-:Y:S02]  /*1d30*/  IMAD.U32 R3, RZ, RZ, UR39 ;  /* 0x00000027ff037e24 */ /* 0x000fe4000f8e00ff */
[----:B------:R-:W-:-:S04]  /*1d40*/  UISETP.NE.AND UP0, UPT, UR5, 0x3, UPT ;  /* 0x000000030500788c */ /* 0x000fc8000bf05270 */
[----:B------:R-:W-:Y:S02]  /*1d50*/  USEL UR6, URZ, 0x1, UP0 ;  /* 0x000000013f067887 */ /* 0x000fe40008000000 */
[----:B------:R-:W-:Y:S02]  /*1d60*/  USEL UR5, UR5, URZ, UP0 ;  /* 0x0000003f05057287 */ /* 0x000fe40008000000 */
[----:B------:R-:W-:-:S06]  /*1d70*/  ULOP3.LUT UR6, UR38, UR6, URZ, 0x3c, !UPT ;  /* 0x0000000626067292 */ /* 0x000fcc000f8e3c3f */
[----:B------:R-:W-:-:S07]  /*1d80*/  IMAD.U32 R7, RZ, RZ, UR6 ;  /* 0x00000006ff077e24 */ /* 0x000fce000f8e00ff */
.L_x_29:
[----:B------:R-:W-:Y:S05]  /*1d90*/  @!P0 BRA `(.L_x_23) ;  /* 0x0000000000048947 */ /* 0x000fea0003800000 */
[----:B------:R-:W-:Y:S01]  /*1da0*/  BPT.TRAP 0x1 ;  /* 0x000000040000795c */ /* 0x000fe20000300000 */
.L_x_23:
[----:B------:R-:W2:Y:S01]  /*1db0*/  S2UR UR7, SR_CgaCtaId ;  /* 0x00000000000779c3 */ /* 0x000ea20000008800 */
[----:B------:R-:W-:Y:S01]  /*1dc0*/  UMOV UR6, 0x400 ;  /* 0x0000040000067882 */ /* 0x000fe20000000000 */
[----:B01----:R-:W-:Y:S01]  /*1dd0*/  IMAD.U32 R5, RZ, RZ, UR5 ;  /* 0x00000005ff057e24 */ /* 0x003fe2000f8e00ff */
[----:B------:R-:W-:Y:S01]  /*1de0*/  SHF.L.U32 R4, R7, 0x1f, RZ ;  /* 0x0000001f07047819 */ /* 0x000fe200000006ff */
[----:B--2---:R-:W-:-:S06]  /*1df0*/  ULEA UR6, UR7, UR6, 0x18 ;  /* 0x0000000607067291 */ /* 0x004fcc000f8ec03f */
[----:B------:R-:W-:-:S04]  /*1e00*/  IMAD.U32 R6, RZ, RZ, UR6 ;  /* 0x00000006ff067e24 */ /* 0x000fc8000f8e00ff */
[----:B------:R-:W-:-:S04]  /*1e10*/  IMAD R5, R5, 0x8, R6 ;  /* 0x0000000805057824 */ /* 0x000fc800078e0206 */
[----:B------:R0:W1:Y:S01]  /*1e20*/  SYNCS.PHASECHK.TRANS64.TRYWAIT P1, [R5+URZ], R4 ;  /* 0x00000004050075a7 */ /* 0x000062000802017f */
[----:B------:R-:W-:Y:S05]  /*1e30*/  @!P0 BRA `(.L_x_24) ;  /* 0x0000000000048947 */ /* 0x000fea0003800000 */
[----:B------:R-:W-:Y:S01]  /*1e40*/  BPT.TRAP 0x1 ;  /* 0x000000040000795c */ /* 0x000fe20000300000 */
.L_x_24:
[----:B-1----:R-:W-:Y:S05]  /*1e50*/  @P1 BRA `(.L_x_25) ;  /* 0x0000000000081947 */ /* 0x002fea0003800000 */
[----:B------:R-:W1:Y:S02]  /*1e60*/  SYNCS.PHASECHK.TRANS64.TRYWAIT P1, [R5+URZ], R4 ;  /* 0x00000004050075a7 */ /* 0x000e64000802017f */
[----:B-1----:R-:W-:Y:S05]  /*1e70*/  @!P1 BRA `(.L_x_26) ;  /* 0x0000003c00909947 */ /* 0x002fea0003800000 */
.L_x_25:
[----:B------:R-:W-:Y:S01]  /*1e80*/  ULEA UR8, UR5, UR4, 0x8 ;  /* 0x0000000405087291 */ /* 0x000fe2000f8e403f */
[----:B------:R-:W-:Y:S01]  /*1e90*/  WARPGROUP.ARRIVE ;  /* 0x00000000000079c5 */ /* 0x000fe20000000000 */
[----:B------:R-:W-:Y:S01]  /*1ea0*/  ULEA UR6, UR5, UR41, 0xc ;  /* 0x0000002905067291 */ /* 0x000fe2000f8e603f */
[----:B------:R-:W-:Y:S01]  /*1eb0*/  UMOV UR15, 0x40000040 ;  /* 0x40000040000f7882 */ /* 0x000fe20000000000 */
[----:B------:R-:W-:Y:S02]  /*1ec0*/  UMOV UR13, 0x40000040 ;  /* 0x40000040000d7882 */ /* 0x000fe40000000000 */
[----:B------:R-:W-:Y:S01]  /*1ed0*/  UIADD3 UR7, UR6, 0x400, URZ ;  /* 0x0000040006077890 */ /* 0x000fe2000fffe03f */
[----:B------:R-:W-:Y:S02]  /*1ee0*/  UMOV UR14, UR8 ;  /* 0x00000008000e7c82 */ /* 0x000fe40008000000 */
[----:B------:R-:W-:Y:S01]  /*1ef0*/  UMOV UR12, UR6 ;  /* 0x00000006000c7c82 */ /* 0x000fe20008000000 */
[----:B------:R-:W-:Y:S01]  /*1f00*/  UIADD3 UR10, UR8, 0x86, URZ ;  /* 0x00000086080a7890 */ /* 0x000fe2000fffe03f */
[----:B------:R-:W-:Y:S01]  /*1f10*/  HGMMA.64x16x16.F32 R32, gdesc[UR12], R32, gsb0 ;  /* 0x002000000c2079f0 */ /* 0x000fe20008000820 */
[----:B------:R-:W-:Y:S01]  /*1f20*/  UMOV UR13, 0x40000040 ;  /* 0x40000040000d7882 */ /* 0x000fe20000000000 */
[----:B------:R-:W-:Y:S01]  /*1f30*/  UMOV UR12, UR7 ;  /* 0x00000007000c7c82 */ /* 0x000fe20008000000 */
[----:B------:R-:W-:Y:S01]  /*1f40*/  UIADD3 UR7, UR6, 0x402, URZ ;  /* 0x0000040206077890 */ /* 0x000fe2000fffe03f */
[----:B------:R-:W-:Y:S01]  /*1f50*/  UMOV UR11, 0x40000040 ;  /* 0x40000040000b7882 */ /* 0x000fe20000000000 */
[----:B------:R-:W-:Y:S01]  /*1f60*/  UMOV UR9, 0x40000040 ;  /* 0x4000004000097882 */ /* 0x000fe20000000000 */
[----:B------:R-:W-:-:S02]  /*1f70*/  WARPGROUP.DEPBAR.LE gsb0, 0x0 ;  /* 0x00008000000079c5 */ /* 0x000fc40000010000 */
        /* <DEDUP_REMOVED lines=71> */
[----:B------:R-:W-:Y:S02]  /*23f0*/  UIADD3 UR8, UR6, 0x806, URZ ;  /* 0x0000080606087890 */ /* 0x000fe4000fffe03f */
[----:B------:R-:W-:Y:S01]  /*2400*/  UIADD3 UR6, UR6, 0xc06, URZ ;  /* 0x00000c0606067890 */ /* 0x000fe2000fffe03f */
        /* <DEDUP_REMOVED lines=18> */
[----:B------:R-:W-:Y:S01]  /*2530*/  BPT.TRAP 0x1 ;  /* 0x000000040000795c */ /* 0x000fe20000300000 */
.L_x_27:
[----:B------:R-:W-:-:S13]  /*2540*/  ISETP.NE.AND P1, PT, R23, RZ, PT ;  /* 0x000000ff1700720c */ /* 0x000fda0003f25270 */
[----:B01----:R-:W-:-:S04]  /*2550*/  @P1 IMAD R4, R3, 0x8, R6 ;  /* 0x0000000803041824 */ /* 0x003fc800078e0206 */
[----:B------:R-:W-:-:S05]  /*2560*/  @P1 VIADD R5, R4, 0x18 ;  /* 0x0000001804051836 */ /* 0x000fca0000000000 */
[----:B------:R-:W-:-:S04]  /*2570*/  @P1 PRMT R5, R22, 0x654, R5 ;  /* 0x0000065416051816 */ /* 0x000fc80000000005 */
[----:B------:R0:W-:Y:S01]  /*2580*/  @P1 SYNCS.ARRIVE.TRANS64.RED.A1T0 RZ, [R5+URZ], RZ ;  /* 0x000000ff05ff19a7 */ /* 0x0001e2000810043f */
[----:B------:R-:W-:-:S13]  /*2590*/  ISETP.GT.U32.AND P1, PT, R18, 0x1, PT ;  /* 0x000000011200780c */ /* 0x000fda0003f24070 */
[----:B0-----:R-:W-:Y:S05]  /*25a0*/  @P1 BRA `(.L_x_28) ;  /* 0x0000000000041947 */ /* 0x001fea0003800000 */
[----:B------:R-:W-:Y:S01]  /*25b0*/  BPT.TRAP 0x1 ;  /* 0x000000040000795c */ /* 0x000fe20000300000 */
.L_x_28:
[----:B------:R-:W-:Y:S01]  /*25c0*/  UIADD3 UR5, UR5, 0x1, URZ ;  /* 0x0000000105057890 */ /* 0x000fe2000fffe03f */
[C---:B------:R-:W-:Y:S01]  /*25d0*/  ISETP.GT.AND P2, PT, R0.reuse, 0x1, PT ;  /* 0x000000010000780c */ /* 0x040fe20003f44270 */
[----:B------:R-:W-:Y:S02]  /*25e0*/  VIADD R3, R3, 0x1 ;  /* 0x0000000103037836 */ /* 0x000fe40000000000 */
[----:B------:R-:W-:Y:S01]  /*25f0*/  UISETP.NE.AND UP0, UPT, UR5, 0x3, UPT ;  /* 0x000000030500788c */ /* 0x000fe2000bf05270 */
[----:B------:R-:W-:Y:S02]  /*2600*/  VIADD R0, R0, 0xffffffff ;  /* 0xffffffff00007836 */ /* 0x000fe40000000000 */
[C---:B------:R-:W-:Y:S01]  /*2610*/  ISETP.NE.AND P1, PT, R3.reuse, 0x3, PT ;  /* 0x000000030300780c */ /* 0x040fe20003f25270 */
[----:B------:R-:W-:Y:S02]  /*2620*/  USEL UR6, URZ, 0x1, UP0 ;  /* 0x000000013f067887 */ /* 0x000fe40008000000 */
[----:B------:R-:W-:Y:S01]  /*2630*/  USEL UR5, UR5, URZ, UP0 ;  /* 0x0000003f05057287 */ /* 0x000fe20008000000 */
[----:B------:R-:W-:-:S03]  /*2640*/  SEL R3, R3, RZ, P1 ;  /* 0x000000ff03037207 */ /* 0x000fc60000800000 */
[----:B------:R-:W-:Y:S01]  /*2650*/  LOP3.LUT R7, R7, UR6, RZ, 0x3c, !PT ;  /* 0x0000000607077c12 */ /* 0x000fe2000f8e3cff */
[----:B------:R-:W-:Y:S07]  /*2660*/  @P2 BRA `(.L_x_29) ;  /* 0xfffffff400c82947 */ /* 0x000fee000383ffff */
.L_x_22:
[----:B------:R-:W2:Y:S02]  /*2670*/  LDC R0, c[0x0][0x28c] ;  /* 0x0000a300ff007b82 */ /* 0x000ea40000000800 */
[----:B--2---:R-:W-:-:S13]  /*2680*/  ISETP.GE.AND P1, PT, R0, 0x1, PT ;  /* 0x000000010000780c */ /* 0x004fda0003f26270 */
[----:B------:R-:W-:Y:S05]  /*2690*/  @!P1 BRA `(.L_x_30) ;  /* 0x0000000000509947 */ /* 0x000fea0003800000 */
[----:B------:R-:W-:Y:S05]  /*26a0*/  @!P0 BRA `(.L_x_31) ;  /* 0x0000000000048947 */ /* 0x000fea0003800000 */
[----:B------:R-:W-:Y:S01]  /*26b0*/  BPT.TRAP 0x1 ;  /* 0x000000040000795c */ /* 0x000fe20000300000 */
.L_x_31:
[----:B------:R-:W-:Y:S01]  /*26c0*/  ISETP.NE.AND P0, PT, R23, RZ, PT ;  /* 0x000000ff1700720c */ /* 0x000fe20003f05270 */
[----:B------:R-:W-:Y:S01]  /*26d0*/  BSSY B0, `(.L_x_32) ;  /* 0x000000e000007945 */ /* 0x000fe20003800000 */
[----:B------:R-:W-:-:S11]  /*26e0*/  ISETP.GT.U32.AND P1, PT, R18, 0x1, PT ;  /* 0x000000011200780c */ /* 0x000fd60003f24070 */
[----:B------:R-:W-:Y:S05]  /*26f0*/  @!P0 BRA `(.L_x_33) ;  /* 0x00000000002c8947 */ /* 0x000fea0003800000 */
[----:B------:R-:W-:-:S04]  /*2700*/  UISETP.LT.AND UP0, UPT, UR40, 0x1, UPT ;  /* 0x000000012800788c */ /* 0x000fc8000bf01270 */
[----:B------:R-:W-:-:S04]  /*2710*/  USEL UR6, UR40, 0x1, UP0 ;  /* 0x0000000128067887 */ /* 0x000fc80008000000 */
[----:B------:R-:W-:-:S04]  /*2720*/  UIADD3 UR6, UR39, UR40, -UR6 ;  /* 0x0000002827067290 */ /* 0x000fc8000fffe806 */
[----:B------:R-:W-:-:S04]  /*2730*/  UIMAD.WIDE.U32 UR4, UR6, -0x55555555, URZ ;  /* 0xaaaaaaab060478a5 */ /* 0x000fc8000f8e003f */
[----:B------:R-:W-:-:S04]  /*2740*/  USHF.R.U32.HI UR4, URZ, 0x1, UR5 ;  /* 0x000000013f047899 */ /* 0x000fc80008011605 */
[----:B------:R-:W-:-:S06]  /*2750*/  UIMAD UR6, UR4, -0x3, UR6 ;  /* 0xfffffffd040678a4 */ /* 0x000fcc000f8e0206 */
[----:B------:R-:W-:-:S04]  /*2760*/  IMAD.U32 R3, RZ, RZ, UR6 ;  /* 0x00000006ff037e24 */ /* 0x000fc8000f8e00ff */
[----:B------:R-:W-:-:S04]  /*2770*/  IMAD R0, R3, 0x8, R6 ;  /* 0x0000000803007824 */ /* 0x000fc800078e0206 */
[----:B------:R-:W-:-:S05]  /*2780*/  VIADD R3, R0, 0x18 ;  /* 0x0000001800037836 */ /* 0x000fca0000000000 */
[----:B------:R-:W-:-:S04]  /*2790*/  PRMT R3, R22, 0x654, R3 ;  /* 0x0000065416037816 */ /* 0x000fc80000000003 */
[----:B------:R2:W-:Y:S03]  /*27a0*/  SYNCS.ARRIVE.TRANS64.RED.A1T0 RZ, [R3+URZ], RZ ;  /* 0x000000ff03ff79a7 */ /* 0x0005e6000810043f */
.L_x_33:
[----:B------:R-:W-:Y:S05]  /*27b0*/  BSYNC B0 ;  /* 0x0000000000007941 */ /* 0x000fea0003800000 */
.L_x_32:
[----:B------:R-:W-:Y:S05]  /*27c0*/  @P1 BRA `(.L_x_30) ;  /* 0x0000000000041947 */ /* 0x000fea0003800000 */
[----:B------:R-:W-:Y:S01]  /*27d0*/  BPT.TRAP 0x1 ;  /* 0x000000040000795c */ /* 0x000fe20000300000 */
.L_x_30:
[----:B01----:R-:W0:Y:S01]  /*27e0*/  LDC R4, c[0x0][0x288] ;  /* 0x0000a200ff047b82 */ /* 0x003e220000000800 */
[----:B------:R-:W-:Y:S01]  /*27f0*/  LOP3.LUT R0, R19, 0x3, RZ, 0xc0, !PT ;  /* 0x0000000313007812 */ /* 0x000fe200078ec0ff */
[----:B--2---:R-:W-:Y:S01]  /*2800*/  IMAD.SHL.U32 R3, R48, 0x10, RZ ;  /* 0x0000001030037824 */ /* 0x004fe200078e00ff */
[----:B------:R-:W-:Y:S01]  /*2810*/  UIADD3 UR39, UR40, UR39, URZ ;  /* 0x0000002728277290 */ /* 0x000fe2000fffe03f */
[----:B------:R-:W-:Y:S01]  /*2820*/  SHF.R.S32.HI R21, RZ, 0x1f, R43 ;  /* 0x0000001fff157819 */ /* 0x000fe2000001142b */
[----:B------:R-:W-:Y:S01]  /*2830*/  ULDC.64 UR6, c[0x0][0x5d0] ;  /* 0x0001740000067ab9 */ /* 0x000fe20000000a00 */
[----:B------:R-:W-:Y:S01]  /*2840*/  IMAD.SHL.U32 R9, R47, 0x100, RZ ;  /* 0x000001002f097824 */ /* 0x000fe200078e00ff */
[----:B------:R-:W-:Y:S01]  /*2850*/  UISETP.GT.U32.AND UP0, UPT, UR39, 0x2, UPT ;  /* 0x000000022700788c */ /* 0x000fe2000bf04070 */
[----:B------:R-:W-:Y:S01]  /*2860*/  ULDC UR8, c[0x0][0x284] ;  /* 0x0000a10000087ab9 */ /* 0x000fe20000000800 */
[----:B------:R-:W-:Y:S02]  /*2870*/  UIMAD.WIDE.U32 UR4, UR39, -0x55555555, URZ ;  /* 0xaaaaaaab270478a5 */ /* 0x000fe4000f8e003f */
[----:B------:R-:W-:-:S02]  /*2880*/  UISETP.LT.U32.AND UP0, UPT, UR40, 0x3, UP0 ;  /* 0x000000032800788c */ /* 0x000fc40008701070 */
[----:B------:R-:W-:Y:S02]  /*2890*/  UISETP.GE.U32.AND UP1, UPT, UR40, 0x3, UPT ;  /* 0x000000032800788c */ /* 0x000fe4000bf26070 */
[----:B------:R-:W-:Y:S02]  /*28a0*/  USHF.R.U32.HI UR4, URZ, 0x1, UR5 ;  /* 0x000000013f047899 */ /* 0x000fe40008011605 */
[----:B------:R-:W-:Y:S02]  /*28b0*/  USEL UR5, URZ, 0x1, !UP0 ;  /* 0x000000013f057887 */ /* 0x000fe4000c000000 */
[----:B------:R-:W-:Y:S02]  /*28c0*/  UIMAD UR39, UR4, -0x3, UR39 ;  /* 0xfffffffd042778a4 */ /* 0x000fe4000f8e0227 */
[----:B------:R-:W-:Y:S01]  /*28d0*/  ULOP3.LUT UR38, UR38, UR5, URZ, 0x3c, !UPT ;  /* 0x0000000526267292 */ /* 0x000fe2000f8e3c3f */
[----:B0-----:R-:W-:Y:S01]  /*28e0*/  IMAD R8, R0, -0x2, R4 ;  /* 0xfffffffe00087824 */ /* 0x001fe200078e0204 */
[----:B------:R-:W-:-:S02]  /*28f0*/  LOP3.LUT R0, R19, 0x60, RZ, 0xc0, !PT ;  /* 0x0000006013007812 */ /* 0x000fc400078ec0ff */
[----:B------:R-:W-:Y:S01]  /*2900*/  @UP1 ULOP3.LUT UR38, UR38, 0x1, UR4, 0x78, !UPT ;  /* 0x0000000126261892 */ /* 0x000fe2000f8e7804 */
[----:B------:R-:W-:Y:S01]  /*2910*/  ISETP.GE.AND P0, PT, R3, R4, PT ;  /* 0x000000040300720c */ /* 0x000fe20003f06270 */
[----:B------:R-:W-:Y:S01]  /*2920*/  IMAD.SHL.U32 R4, R19, 0x2, RZ ;  /* 0x0000000213047824 */ /* 0x000fe200078e00ff */
[----:B------:R-:W-:Y:S01]  /*2930*/  SHF.R.U32.HI R7, RZ, 0x1, R0 ;  /* 0x00000001ff077819 */ /* 0x000fe20000011600 */
[----:B------:R-:W-:Y:S01]  /*2940*/  IMAD R0, R21, UR6, RZ ;  /* 0x0000000615007c24 */ /* 0x000fe2000f8e02ff */
[----:B------:R-:W-:Y:S02]  /*2950*/  ISETP.GE.OR P0, PT, R9, UR8, P0 ;  /* 0x0000000809007c0c */ /* 0x000fe40008706670 */
[----:B------:R-:W-:Y:S01]  /*2960*/  LOP3.LUT R4, R3, 0x6, R4, 0xf8, !PT ;  /* 0x0000000603047812 */ /* 0x000fe200078ef804 */
[----:B------:R-:W-:Y:S01]  /*2970*/  IMAD R11, R43, UR7, R0 ;  /* 0x000000072b0b7c24 */ /* 0x000fe2000f8e0200 */
[----:B------:R-:W-:Y:S01]  /*2980*/  IADD3 R0, RZ, -R7, -R46 ;  /* 0x80000007ff007210 */ /* 0x000fe20007ffe82e */
[----:B------:R-:W-:Y:S01]  /*2990*/  IMAD.IADD R3, R8, 0x1, -R3 ;  /* 0x0000000108037824 */ /* 0x000fe200078e0a03 */
[----:B------:R-:W-:-:S03]  /*29a0*/  SHF.R.S32.HI R5, RZ, 0x1f, R4 ;  /* 0x0000001fff057819 */ /* 0x000fc60000011404 */
[----:B------:R-:W-:Y:S02]  /*29b0*/  IMAD R0, R45, -0x40, R0 ;  /* 0xffffffc02d007824 */ /* 0x000fe400078e0200 */
[----:B------:R-:W-:-:S03]  /*29c0*/  IMAD.WIDE.U32 R6, R43, UR6, R4 ;  /* 0x000000062b067c25 */ /* 0x000fc6000f8e0004 */
[----:B------:R-:W-:Y:S01]  /*29d0*/  IADD3 R64, -R9, UR8, R0 ;  /* 0x0000000809407c10 */ /* 0x000fe2000fffe100 */
[----:B------:R-:W-:Y:S02]  /*29e0*/  IMAD.IADD R7, R7, 0x1, R11 ;  /* 0x0000000107077824 */ /* 0x000fe400078e020b */
[----:B------:R-:W-:Y:S01]  /*29f0*/  IMAD.MOV.U32 R0, RZ, RZ, -0x1 ;  /* 0xffffffffff007424 */ /* 0x000fe200078e00ff */
[----:B------:R-:W-:Y:S06]  /*2a00*/  @P0 BRA `(.L_x_34) ;  /* 0x0000001400600947 */ /* 0x000fec0003800000 */
[----:B------:R-:W0:Y:S01]  /*2a10*/  LDC.64 R10, c[0x0][0x5c8] ;  /* 0x00017200ff0a7b82 */ /* 0x000e220000000a00 */
[----:B-----5:R-:W-:Y:S01]  /*2a20*/  FSETP.NEU.AND P1, PT, R44, RZ, PT ;  /* 0x000000ff2c00720b */ /* 0x020fe20003f2d000 */
[----:B------:R-:W-:Y:S01]  /*2a30*/  IMAD.WIDE R12, R47, 0x100, R40 ;  /* 0x000001002f0c7825 */ /* 0x000fe200078e0228 */
[----:B------:R-:W-:Y:S01]  /*2a40*/  ISETP.GT.AND P2, PT, R64, RZ, PT ;  /* 0x000000ff4000720c */ /* 0x000fe20003f44270 */
[----:B------:R-:W-:Y:S03]  /*2a50*/  BSSY B0, `(.L_x_34) ;  /* 0x0000153000007945 */ /* 0x000fe60003800000 */
[----:B------:R-:W-:Y:S01]  /*2a60*/  ISETP.GT.AND P0, PT, R3, RZ, P2 ;  /* 0x000000ff0300720c */ /* 0x000fe20001704270 */
[-C--:B0-----:R-:W-:Y:S02]  /*2a70*/  IMAD R8, R13, R10.reuse, RZ ;  /* 0x0000000a0d087224 */ /* 0x081fe400078e02ff */
[----:B------:R-:W-:-:S04]  /*2a80*/  IMAD.WIDE.U32 R54, R12, R10, R6 ;  /* 0x0000000a0c367225 */ /* 0x000fc800078e0006 */
[----:B------:R-:W-:-:S04]  /*2a90*/  IMAD R7, R12, R11, R8 ;  /* 0x0000000b0c077224 */ /* 0x000fc800078e0208 */
[----:B------:R-:W-:Y:S01]  /*2aa0*/  IMAD.IADD R57, R55, 0x1, R7 ;  /* 0x0000000137397824 */ /* 0x000fe200078e0207 */
[----:B------:R-:W-:Y:S06]  /*2ab0*/  @!P1 BRA `(.L_x_35) ;  /* 0x0000000c00d49947 */ /* 0x000fec0003800000 */
[----:B------:R-:W0:Y:S01]  /*2ac0*/  LDC.64 R8, c[0x0][0x5b8] ;  /* 0x00016e00ff087b82 */ /* 0x000e220000000a00 */
[----:B------:R-:W-:-:S07]  /*2ad0*/  ULDC.64 UR4, c[0x0][0x5c0] ;  /* 0x0001700000047ab9 */ /* 0x000fce0000000a00 */
[----:B------:R-:W1:Y:S08]  /*2ae0*/  LDC.64 R14, c[0x0][0x5b0] ;  /* 0x00016c00ff0e7b82 */ /* 0x000e700000000a00 */
[----:B------:R-:W2:Y:S01]  /*2af0*/  LDC.64 R6, c[0x0][0x5a8] ;  /* 0x00016a00ff067b82 */ /* 0x000ea20000000a00 */
[-C--:B0-----:R-:W-:Y:S02]  /*2b00*/  IMAD R20, R21, R8.reuse, RZ ;  /* 0x0000000815147224 */ /* 0x081fe400078e02ff */
[----:B------:R-:W-:-:S04]  /*2b10*/  IMAD.WIDE.U32 R48, R43, R8, R4 ;  /* 0x000000082b307225 */ /* 0x000fc800078e0004 */
[----:B------:R-:W-:Y:S02]  /*2b20*/  IMAD R67, R43, R9, R20 ;  /* 0x000000092b437224 */ /* 0x000fe400078e0214 */
[-C--:B-1----:R-:W-:Y:S02]  /*2b30*/  IMAD R9, R13, R14.reuse, RZ ;  /* 0x0000000e0d097224 */ /* 0x082fe400078e02ff */
[----:B------:R-:W-:Y:S02]  /*2b40*/  IMAD.IADD R21, R49, 0x1, R67 ;  /* 0x0000000131157824 */ /* 0x000fe400078e0243 */
[----:B------:R-:W-:Y:S02]  /*2b50*/  IMAD.MOV.U32 R20, RZ, RZ, R48 ;  /* 0x000000ffff147224 */ /* 0x000fe400078e0030 */
[C---:B------:R-:W-:Y:S02]  /*2b60*/  IMAD R69, R12.reuse, R15, R9 ;  /* 0x0000000f0c457224 */ /* 0x040fe400078e0209 */
[----:B------:R-:W-:-:S04]  /*2b70*/  IMAD.WIDE.U32 R50, R12, R14, R20 ;  /* 0x0000000e0c327225 */ /* 0x000fc800078e0014 */
[----:B------:R-:W-:Y:S01]  /*2b80*/  IMAD.IADD R9, R51, 0x1, R69 ;  /* 0x0000000133097824 */ /* 0x000fe200078e0245 */
[----:B--2---:R-:W-:-:S04]  /*2b90*/  LEA R52, P1, R50, R6, 0x1 ;  /* 0x0000000632347211 */ /* 0x004fc800078208ff */
[----:B------:R-:W-:-:S05]  /*2ba0*/  LEA.HI.X R53, R50, R7, R9, 0x1, P1 ;  /* 0x0000000732357211 */ /* 0x000fca00008f0c09 */
[----:B------:R-:W2:Y:S01]  /*2bb0*/  @P0 LDG.E.LTC128B.U16 R9, desc[UR36][R52.64] ;  /* 0x0000002434090981 */ /* 0x000ea2000c1e1520 */
[----:B------:R-:W-:Y:S01]  /*2bc0*/  LEA R56, P1, R54, UR4, 0x1 ;  /* 0x0000000436387c11 */ /* 0x000fe2000f8208ff */
[----:B------:R-:W-:Y:S01]  /*2bd0*/  IMAD.WIDE.U32 R50, R12, R14, R4 ;  /* 0x0000000e0c327225 */ /* 0x000fe200078e0004 */
[----:B------:R-:W-:Y:S02]  /*2be0*/  BSSY B1, `(.L_x_36) ;  /* 0x0000011000017945 */ /* 0x000fe40003800000 */
[----:B------:R-:W-:Y:S01]  /*2bf0*/  LEA.HI.X R57, R54, UR5, R57, 0x1, P1 ;  /* 0x0000000536397c11 */ /* 0x000fe200088f0c39 */
[----:B------:R-:W-:Y:S01]  /*2c00*/  IMAD.IADD R51, R69, 0x1, R51 ;  /* 0x0000000145337824 */ /* 0x000fe200078e0233 */
[----:B------:R-:W-:Y:S01]  /*2c10*/  ISETP.GT.AND P1, PT, R3, 0x1, P2 ;  /* 0x000000010300780c */ /* 0x000fe20001724270 */
[----:B------:R-:W-:-:S03]  /*2c20*/  IMAD.WIDE.U32 R50, R43, R8, R50 ;  /* 0x000000082b327225 */ /* 0x000fc600078e0032 */
[----:B------:R-:W-:Y:S01]  /*2c30*/  LEA R54, P3, R50, R6, 0x1 ;  /* 0x0000000632367211 */ /* 0x000fe200078608ff */
[----:B--2---:R-:W-:-:S05]  /*2c40*/  HADD2.F32 R47, -RZ, R9.H0_H0 ;  /* 0x20000009ff2f7230 */ /* 0x004fca0000004100 */
[----:B------:R-:W-:-:S04]  /*2c50*/  FMUL R47, R47, R44 ;  /* 0x0000002c2f2f7220 */ /* 0x000fc80000400000 */
[----:B------:R-:W-:Y:S01]  /*2c60*/  FFMA R47, R32, R42, R47 ;  /* 0x0000002a202f7223 */ /* 0x000fe2000000002f */
[----:B------:R-:W-:Y:S01]  /*2c70*/  IMAD.IADD R32, R67, 0x1, R51 ;  /* 0x0000000143207824 */ /* 0x000fe200078e0233 */
[----:B------:R-:W-:-:S03]  /*2c80*/  SHF.L.U64.HI R51, R14, 0x3, R15 ;  /* 0x000000030e337819 */ /* 0x000fc6000001020f */
[----:B------:R-:W-:Y:S02]  /*2c90*/  F2FP.F16.F32.PACK_AB R47, RZ, R47 ;  /* 0x0000002fff2f723e */ /* 0x000fe400000000ff */
[----:B------:R-:W-:Y:S01]  /*2ca0*/  LEA.HI.X R55, R50, R7, R32, 0x1, P3 ;  /* 0x0000000732377211 */ /* 0x000fe200018f0c20 */
[----:B------:R-:W-:Y:S02]  /*2cb0*/  IMAD.SHL.U32 R50, R14, 0x8, RZ ;  /* 0x000000080e327824 */ /* 0x000fe400078e00ff */
[----:B------:R0:W-:Y:S01]  /*2cc0*/  @P0 STG.E.U16 desc[UR36][R56.64], R47 ;  /* 0x0000002f38000986 */ /* 0x0001e2000c101524 */
[----:B------:R-:W-:Y:S05]  /*2cd0*/  @!P1 BRA `(.L_x_37) ;  /* 0x0000000000049947 */ /* 0x000fea0003800000 */
[----:B------:R1:W5:Y:S02]  /*2ce0*/  LDG.E.LTC128B.U16 R9, desc[UR36][R54.64+0x2] ;  /* 0x0000022436097981 */ /* 0x000364000c1e1520 */
.L_x_37:
[----:B------:R-:W-:Y:S05]  /*2cf0*/  BSYNC B1 ;  /* 0x0000000000017941 */ /* 0x000fea0003800000 */
.L_x_36:
[----:B0----5:R-:W-:Y:S01]  /*2d00*/  HADD2.F32 R47, -RZ, R9.H0_H0 ;  /* 0x20000009ff2f7230 */ /* 0x021fe20000004100 */
[----:B------:R-:W-:Y:S01]  /*2d10*/  ISETP.GT.AND P0, PT, R64, 0x8, PT ;  /* 0x000000084000780c */ /* 0x000fe20003f04270 */
[----:B------:R-:W-:-:S04]  /*2d20*/  IMAD.WIDE.U32 R58, R12, R14, R50 ;  /* 0x0000000e0c3a7225 */ /* 0x000fc800078e0032 */
[----:B------:R-:W-:Y:S01]  /*2d30*/  FMUL R32, R47, R44 ;  /* 0x0000002c2f207220 */ /* 0x000fe20000400000 */
[----:B------:R-:W-:Y:S01]  /*2d40*/  IMAD.IADD R71, R69, 0x1, R59 ;  /* 0x0000000145477824 */ /* 0x000fe200078e023b */
[----:B------:R-:W-:Y:S02]  /*2d50*/  IADD3 R47, P4, R48, R58, RZ ;  /* 0x0000003a302f7210 */ /* 0x000fe40007f9e0ff */
[----:B------:R-:W-:Y:S01]  /*2d60*/  FFMA R33, R33, R42, R32 ;  /* 0x0000002a21217223 */ /* 0x000fe20000000020 */
[----:B------:R-:W-:Y:S02]  /*2d70*/  ISETP.GT.AND P3, PT, R3, RZ, P0 ;  /* 0x000000ff0300720c */ /* 0x000fe40000764270 */
[----:B------:R-:W-:Y:S01]  /*2d80*/  IMAD.X R52, R71, 0x1, R21, P4 ;  /* 0x0000000147347824 */ /* 0x000fe200020e0615 */
[----:B------:R-:W-:Y:S02]  /*2d90*/  LEA R32, P4, R47, R6, 0x1 ;  /* 0x000000062f207211 */ /* 0x000fe400078808ff */
[----:B------:R-:W-:-:S02]  /*2da0*/  F2FP.F16.F32.PACK_AB R53, RZ, R33 ;  /* 0x00000021ff35723e */ /* 0x000fc400000000ff */
[----:B------:R-:W-:Y:S02]  /*2db0*/  LEA.HI.X R33, R47, R7, R52, 0x1, P4 ;  /* 0x000000072f217211 */ /* 0x000fe400020f0c34 */
[----:B------:R-:W-:Y:S01]  /*2dc0*/  PRMT R47, R9, 0x7610, R47 ;  /* 0x00007610092f7816 */ /* 0x000fe2000000002f */
[----:B------:R0:W-:Y:S05]  /*2dd0*/  @P1 STG.E.U16 desc[UR36][R56.64+0x2], R53 ;  /* 0x0000023538001986 */ /* 0x0001ea000c101524 */
[----:B------:R2:W3:Y:S01]  /*2de0*/  @P3 LDG.E.LTC128B.U16 R47, desc[UR36][R32.64] ;  /* 0x00000024202f3981 */ /* 0x0004e2000c1e1520 */
[C---:B------:R-:W-:Y:S01]  /*2df0*/  IMAD.SHL.U32 R63, R10.reuse, 0x10, RZ ;  /* 0x000000100a3f7824 */ /* 0x040fe200078e00ff */
[----:B------:R-:W-:Y:S01]  /*2e00*/  SHF.L.U64.HI R65, R10, 0x4, R11 ;  /* 0x000000040a417819 */ /* 0x000fe2000001020b */
[----:B------:R-:W-:Y:S01]  /*2e10*/  BSSY B1, `(.L_x_38) ;  /* 0x0000011000017945 */ /* 0x000fe20003800000 */
[----:B------:R-:W-:-:S02]  /*2e20*/  IADD3 R52, P1, R4, R58, RZ ;  /* 0x0000003a04347210 */ /* 0x000fc40007f3e0ff */
[----:B------:R-:W-:-:S03]  /*2e30*/  IADD3 R60, P4, R63, R56, RZ ;  /* 0x000000383f3c7210 */ /* 0x000fc60007f9e0ff */
[----:B0-----:R-:W-:Y:S01]  /*2e40*/  IMAD.X R53, R5, 0x1, R71, P1 ;  /* 0x0000000105357824 */ /* 0x001fe200008e0647 */
[----:B------:R-:W-:Y:S01]  /*2e50*/  ISETP.GT.AND P1, PT, R3, 0x1, P0 ;  /* 0x000000010300780c */ /* 0x000fe20000724270 */
[----:B------:R-:W-:Y:S02]  /*2e60*/  IMAD.X R61, R65, 0x1, R57, P4 ;  /* 0x00000001413d7824 */ /* 0x000fe400020e0639 */
[----:B------:R-:W-:-:S03]  /*2e70*/  IMAD.WIDE.U32 R52, R43, R8, R52 ;  /* 0x000000082b347225 */ /* 0x000fc600078e0034 */
[----:B--2---:R-:W-:Y:S01]  /*2e80*/  LEA R32, P5, R52, R6, 0x1 ;  /* 0x0000000634207211 */ /* 0x004fe200078a08ff */
[----:B---3--:R-:W-:-:S05]  /*2e90*/  HADD2.F32 R9, -RZ, R47.H0_H0 ;  /* 0x2000002fff097230 */ /* 0x008fca0000004100 */
[----:B------:R-:W-:-:S04]  /*2ea0*/  FMUL R9, R9, R44 ;  /* 0x0000002c09097220 */ /* 0x000fc80000400000 */
[----:B------:R-:W-:Y:S01]  /*2eb0*/  FFMA R9, R34, R42, R9 ;  /* 0x0000002a22097223 */ /* 0x000fe20000000009 */
[----:B------:R-:W-:-:S04]  /*2ec0*/  IMAD.IADD R34, R67, 0x1, R53 ;  /* 0x0000000143227824 */ /* 0x000fc800078e0235 */
[----:B------:R-:W-:Y:S02]  /*2ed0*/  F2FP.F16.F32.PACK_AB R9, RZ, R9 ;  /* 0x00000009ff09723e */ /* 0x000fe400000000ff */
[----:B------:R-:W-:-:S03]  /*2ee0*/  LEA.HI.X R33, R52, R7, R34, 0x1, P5 ;  /* 0x0000000734217211 */ /* 0x000fc600028f0c22 */
[----:B------:R0:W-:Y:S01]  /*2ef0*/  @P3 STG.E.U16 desc[UR36][R60.64], R9 ;  /* 0x000000093c003986 */ /* 0x0001e2000c101524 */
[----:B------:R-:W-:Y:S05]  /*2f00*/  @!P1 BRA `(.L_x_39) ;  /* 0x0000000000049947 */ /* 0x000fea0003800000 */
[----:B------:R2:W5:Y:S02]  /*2f10*/  LDG.E.LTC128B.U16 R47, desc[UR36][R32.64+0x2] ;  /* 0x00000224202f7981 */ /* 0x000564000c1e1520 */
.L_x_39:
[----:B------:R-:W-:Y:S05]  /*2f20*/  BSYNC B1 ;  /* 0x0000000000017941 */ /* 0x000fea0003800000 */
.L_x_38:
[----:B0----5:R-:W-:Y:S01]  /*2f30*/  HADD2.F32 R9, -RZ, R47.H0_H0 ;  /* 0x2000002fff097230 */ /* 0x021fe20000004100 */
[----:B------:R-:W-:Y:S01]  /*2f40*/  ISETP.GT.AND P3, PT, R3, 0x8, P2 ;  /* 0x000000080300780c */ /* 0x000fe20001764270 */
[----:B------:R-:W-:Y:S03]  /*2f50*/  BSSY B1, `(.L_x_40) ;  /* 0x0000007000017945 */ /* 0x000fe60003800000 */
[----:B------:R-:W-:-:S04]  /*2f60*/  FMUL R34, R9, R44 ;  /* 0x0000002c09227220 */ /* 0x000fc80000400000 */
[----:B------:R-:W-:-:S05]  /*2f70*/  FFMA R34, R35, R42, R34 ;  /* 0x0000002a23227223 */ /* 0x000fca0000000022 */
[----:B------:R-:W-:-:S05]  /*2f80*/  F2FP.F16.F32.PACK_AB R34, RZ, R34 ;  /* 0x00000022ff22723e */ /* 0x000fca00000000ff */
[----:B------:R0:W-:Y:S01]  /*2f90*/  @P1 STG.E.U16 desc[UR36][R60.64+0x2], R34 ;  /* 0x000002223c001986 */ /* 0x0001e2000c101524 */
[----:B------:R-:W-:Y:S05]  /*2fa0*/  @!P3 BRA `(.L_x_41) ;  /* 0x000000000004b947 */ /* 0x000fea0003800000 */
[----:B------:R3:W5:Y:S02]  /*2fb0*/  LDG.E.LTC128B.U16 R47, desc[UR36][R54.64+0x10] ;  /* 0x00001024362f7981 */ /* 0x000764000c1e1520 */
.L_x_41:
[----:B------:R-:W-:Y:S05]  /*2fc0*/  BSYNC B1 ;  /* 0x0000000000017941 */ /* 0x000fea0003800000 */
.L_x_40:
[----:B-----5:R-:W-:Y:S01]  /*2fd0*/  HADD2.F32 R9, -RZ, R47.H0_H0 ;  /* 0x2000002fff097230 */ /* 0x020fe20000004100 */
        /* <DEDUP_REMOVED lines=8> */
.L_x_43:
[----:B------:R-:W-:Y:S05]  /*3060*/  BSYNC B1 ;  /* 0x0000000000017941 */ /* 0x000fea0003800000 */
.L_x_42:
[----:B----45:R-:W-:Y:S01]  /*3070*/  HADD2.F32 R9, -RZ, R47.H0_H0 ;  /* 0x2000002fff097230 */ /* 0x030fe20000004100 */
[----:B------:R-:W-:Y:S01]  /*3080*/  ISETP.GT.AND P3, PT, R3, 0x8, P0 ;  /* 0x000000080300780c */ /* 0x000fe20000764270 */
[----:B------:R-:W-:Y:S03]  /*3090*/  BSSY B1, `(.L_x_44) ;  /* 0x0000007000017945 */ /* 0x000fe60003800000 */
[----:B0-----:R-:W-:-:S04]  /*30a0*/  FMUL R34, R9, R44 ;  /* 0x0000002c09227220 */ /* 0x001fc80000400000 */
[----:B------:R-:W-:-:S05]  /*30b0*/  FFMA R34, R37, R42, R34 ;  /* 0x0000002a25227223 */ /* 0x000fca0000000022 */
[----:B------:R-:W-:-:S05]  /*30c0*/  F2FP.F16.F32.PACK_AB R34, RZ, R34 ;  /* 0x00000022ff22723e */ /* 0x000fca00000000ff */
[----:B------:R0:W-:Y:S01]  /*30d0*/  @P2 STG.E.U16 desc[UR36][R56.64+0x12], R34 ;  /* 0x0000122238002986 */ /* 0x0001e2000c101524 */
[----:B------:R-:W-:Y:S05]  /*30e0*/  @!P3 BRA `(.L_x_45) ;  /* 0x000000000004b947 */ /* 0x000fea0003800000 */
[----:B------:R4:W5:Y:S02]  /*30f0*/  LDG.E.LTC128B.U16 R47, desc[UR36][R32.64+0x10] ;  /* 0x00001024202f7981 */ /* 0x000964000c1e1520 */
.L_x_45:
[----:B------:R-:W-:Y:S05]  /*3100*/  BSYNC B1 ;  /* 0x0000000000017941 */ /* 0x000fea0003800000 */
.L_x_44:
        /* <DEDUP_REMOVED lines=9> */
.L_x_47:
[----:B------:R-:W-:Y:S05]  /*31a0*/  BSYNC B1 ;  /* 0x0000000000017941 */ /* 0x000fea0003800000 */
.L_x_46:
[----:B0-2-4-:R-:W-:Y:S01]  /*31b0*/  IMAD.MOV.U32 R32, RZ, RZ, R58 ;  /* 0x000000ffff207224 */ /* 0x015fe200078e003a */
[----:B------:R-:W-:Y:S01]  /*31c0*/  ISETP.GT.AND P0, PT, R64, 0x80, PT ;  /* 0x000000804000780c */ /* 0x000fe20003f04270 */
[----:B------:R-:W-:Y:S02]  /*31d0*/  IMAD.MOV.U32 R33, RZ, RZ, R71 ;  /* 0x000000ffff217224 */ /* 0x000fe400078e0047 */
[----:B-----5:R-:W-:Y:S01]  /*31e0*/  HADD2.F32 R9, -RZ, R47.H0_H0 ;  /* 0x2000002fff097230 */ /* 0x020fe20000004100 */
[----:B------:R-:W-:Y:S01]  /*31f0*/  ISETP.GT.AND P2, PT, R3, RZ, P0 ;  /* 0x000000ff0300720c */ /* 0x000fe20000744270 */
[----:B------:R-:W-:-:S04]  /*3200*/  IMAD.WIDE.U32 R52, R14, 0x78, R32 ;  /* 0x000000780e347825 */ /* 0x000fc800078e0020 */
[----:B------:R-:W-:Y:S01]  /*3210*/  FMUL R32, R9, R44 ;  /* 0x0000002c09207220 */ /* 0x000fe20000400000 */
[----:B------:R-:W-:Y:S01]  /*3220*/  IMAD R15, R15, 0x78, RZ ;  /* 0x000000780f0f7824 */ /* 0x000fe200078e02ff */
[----:B------:R-:W-:Y:S02]  /*3230*/  IADD3 R9, P3, R48, R52, RZ ;  /* 0x0000003430097210 */ /* 0x000fe40007f7e0ff */
[----:B------:R-:W-:Y:S01]  /*3240*/  FFMA R39, R39, R42, R32 ;  /* 0x0000002a27277223 */ /* 0x000fe20000000020 */
[----:B------:R-:W-:-:S04]  /*3250*/  IMAD.IADD R57, R53, 0x1, R15 ;  /* 0x0000000135397824 */ /* 0x000fc800078e020f */
[----:B------:R-:W-:Y:S01]  /*3260*/  IMAD.X R34, R57, 0x1, R21, P3 ;  /* 0x0000000139227824 */ /* 0x000fe200018e0615 */
[C---:B------:R-:W-:Y:S02]  /*3270*/  LEA R32, P3, R9.reuse, R6, 0x1 ;  /* 0x0000000609207211 */ /* 0x040fe400078608ff */
[----:B------:R-:W-:Y:S02]  /*3280*/  F2FP.F16.F32.PACK_AB R39, RZ, R39 ;  /* 0x00000027ff27723e */ /* 0x000fe400000000ff */
[----:B------:R-:W-:-:S03]  /*3290*/  LEA.HI.X R33, R9, R7, R34, 0x1, P3 ;  /* 0x0000000709217211 */ /* 0x000fc600018f0c22 */
[----:B------:R0:W-:Y:S04]  /*32a0*/  @P1 STG.E.U16 desc[UR36][R60.64+0x12], R39 ;  /* 0x000012273c001986 */ /* 0x0001e8000c101524 */
[----:B------:R2:W4:Y:S01]  /*32b0*/  @P2 LDG.E.LTC128B.U16 R47, desc[UR36][R32.64] ;  /* 0x00000024202f2981 */ /* 0x000522000c1e1520 */
[----:B------:R-:W-:Y:S01]  /*32c0*/  IMAD.WIDE.U32 R34, R14, 0x78, R50 ;  /* 0x000000780e227825 */ /* 0x000fe200078e0032 */
[----:B------:R-:W-:Y:S01]  /*32d0*/  ISETP.GT.AND P3, PT, R3, 0x1, P0 ;  /* 0x000000010300780c */ /* 0x000fe20000764270 */
[----:B------:R-:W-:Y:S02]  /*32e0*/  BSSY B1, `(.L_x_48) ;  /* 0x0000016000017945 */ /* 0x000fe40003800000 */
[----:B-1-3--:R-:W-:Y:S02]  /*32f0*/  IMAD R55, R11, 0xf0, RZ ;  /* 0x000000f00b377824 */ /* 0x00afe400078e02ff */
[----:B------:R-:W-:-:S02]  /*3300*/  IMAD.IADD R35, R15, 0x1, R35 ;  /* 0x000000010f237824 */ /* 0x000fc400078e0223 */
[----:B0-----:R-:W-:Y:S01]  /*3310*/  IMAD.WIDE.U32 R60, R10, 0xf0, R60 ;  /* 0x000000f00a3c7825 */ /* 0x001fe200078e003c */
[----:B--2---:R-:W-:-:S03]  /*3320*/  IADD3 R32, P4, R50, R34, RZ ;  /* 0x0000002232207210 */ /* 0x004fc60007f9e0ff */
[----:B------:R-:W-:Y:S02]  /*3330*/  IMAD.IADD R11, R61, 0x1, R55 ;  /* 0x000000013d0b7824 */ /* 0x000fe400078e0237 */
[----:B------:R-:W-:-:S03]  /*3340*/  IMAD.WIDE.U32 R36, R12, R14, R34 ;  /* 0x0000000e0c247225 */ /* 0x000fc600078e0022 */
[----:B------:R-:W-:-:S04]  /*3350*/  IADD3 R36, P1, R4, R36, RZ ;  /* 0x0000002404247210 */ /* 0x000fc80007f3e0ff */
[----:B------:R-:W-:-:S03]  /*3360*/  IADD3.X R37, R5, R69, R37, P1, !PT ;  /* 0x0000004505257210 */ /* 0x000fc60000ffe425 */
[----:B------:R-:W-:-:S03]  /*3370*/  IMAD.WIDE.U32 R36, R43, R8, R36 ;  /* 0x000000082b247225 */ /* 0x000fc600078e0024 */
[----:B------:R-:W-:Y:S01]  /*3380*/  LEA R38, P1, R36, R6, 0x1 ;  /* 0x0000000624267211 */ /* 0x000fe200078208ff */
[----:B----4-:R-:W-:-:S05]  /*3390*/  HADD2.F32 R9, -RZ, R47.H0_H0 ;  /* 0x2000002fff097230 */ /* 0x010fca0000004100 */
[----:B------:R-:W-:-:S04]  /*33a0*/  FMUL R9, R9, R44 ;  /* 0x0000002c09097220 */ /* 0x000fc80000400000 */
[----:B------:R-:W-:-:S05]  /*33b0*/  FFMA R9, R24, R42, R9 ;  /* 0x0000002a18097223 */ /* 0x000fca0000000009 */
[----:B------:R-:W-:Y:S01]  /*33c0*/  F2FP.F16.F32.PACK_AB R10, RZ, R9 ;  /* 0x00000009ff0a723e */ /* 0x000fe200000000ff */
[----:B------:R-:W-:-:S03]  /*33d0*/  IMAD.IADD R9, R67, 0x1, R37 ;  /* 0x0000000143097824 */ /* 0x000fc600078e0225 */
[----:B------:R-:W-:Y:S01]  /*33e0*/  PRMT R15, R10, 0x7610, R15 ;  /* 0x000076100a0f7816 */ /* 0x000fe2000000000f */
[----:B------:R-:W-:Y:S01]  /*33f0*/  @P2 IMAD.MOV.U32 R10, RZ, RZ, R60 ;  /* 0x000000ffff0a2224 */ /* 0x000fe200078e003c */
[----:B------:R-:W-:-:S04]  /*3400*/  LEA.HI.X R39, R36, R7, R9, 0x1, P1 ;  /* 0x0000000724277211 */ /* 0x000fc800008f0c09 */
[----:B------:R0:W-:Y:S01]  /*3410*/  @P2 STG.E.U16 desc[UR36][R10.64], R15 ;  /* 0x0000000f0a002986 */ /* 0x0001e2000c101524 */
[----:B------:R-:W-:Y:S05]  /*3420*/  @!P3 BRA `(.L_x_49) ;  /* 0x000000000004b947 */ /* 0x000fea0003800000 */
[----:B------:R1:W5:Y:S02]  /*3430*/  LDG.E.LTC128B.U16 R47, desc[UR36][R38.64+0x2] ;  /* 0x00000224262f7981 */ /* 0x000364000c1e1520 */
.L_x_49:
[----:B------:R-:W-:Y:S05]  /*3440*/  BSYNC B1 ;  /* 0x0000000000017941 */ /* 0x000fea0003800000 */
.L_x_48:
[----:B-----5:R-:W-:Y:S01]  /*3450*/  HADD2.F32 R9, -RZ, R47.H0_H0 ;  /* 0x2000002fff097230 */ /* 0x020fe20000004100 */
[----:B------:R-:W-:Y:S01]  /*3460*/  ISETP.GT.AND P1, PT, R64, 0x88, PT ;  /* 0x000000884000780c */ /* 0x000fe20003f24270 */
[----:B------:R-:W-:Y:S01]  /*3470*/  @P3 IMAD.MOV.U32 R24, RZ, RZ, R60 ;  /* 0x000000ffff183224 */ /* 0x000fe200078e003c */
[----:B------:R-:W-:Y:S01]  /*3480*/  BSSY B1, `(.L_x_50) ;  /* 0x0000010000017945 */ /* 0x000fe20003800000 */
[----:B------:R-:W-:Y:S02]  /*3490*/  IMAD.X R33, R35, 0x1, R51, P4 ;  /* 0x0000000123217824 */ /* 0x000fe400020e0633 */
[----:B------:R-:W-:Y:S01]  /*34a0*/  FMUL R20, R9, R44 ;  /* 0x0000002c09147220 */ /* 0x000fe20000400000 */
[----:B------:R-:W-:Y:S01]  /*34b0*/  IADD3 R48, P2, P4, R48, R52, R50 ;  /* 0x0000003430307210 */ /* 0x000fe20007c5e032 */
[----:B0-----:R-:W-:-:S04]  /*34c0*/  IMAD.WIDE.U32 R14, R12, R14, R32 ;  /* 0x0000000e0c0e7225 */ /* 0x001fc800078e0020 */
[----:B------:R-:W-:Y:S01]  /*34d0*/  FFMA R20, R25, R42, R20 ;  /* 0x0000002a19147223 */ /* 0x000fe20000000014 */
[----:B------:R-:W-:Y:S01]  /*34e0*/  IADD3.X R21, R21, R57, R51, P2, P4 ;  /* 0x0000003915157210 */ /* 0x000fe200017e8433 */
[----:B------:R-:W-:Y:S01]  /*34f0*/  @P3 IMAD.MOV.U32 R25, RZ, RZ, R11 ;  /* 0x000000ffff193224 */ /* 0x000fe200078e000b */
[----:B------:R-:W-:Y:S02]  /*3500*/  ISETP.GT.AND P2, PT, R3, RZ, P1 ;  /* 0x000000ff0300720c */ /* 0x000fe40000f44270 */
[----:B------:R-:W-:Y:S02]  /*3510*/  F2FP.F16.F32.PACK_AB R9, RZ, R20 ;  /* 0x00000014ff09723e */ /* 0x000fe400000000ff */
[----:B------:R-:W-:Y:S02]  /*3520*/  LEA R12, P4, R48, R6, 0x1 ;  /* 0x00000006300c7211 */ /* 0x000fe400078808ff */
[----:B------:R-:W-:Y:S01]  /*3530*/  IADD3 R20, P5, R4, R14, RZ ;  /* 0x0000000e04147210 */ /* 0x000fe20007fbe0ff */
[----:B------:R0:W-:Y:S01]  /*3540*/  @P3 STG.E.U16 desc[UR36][R24.64+0x2], R9 ;  /* 0x0000020918003986 */ /* 0x0001e2000c101524 */
[----:B------:R-:W-:-:S05]  /*3550*/  LEA.HI.X R13, R48, R7, R21, 0x1, P4 ;  /* 0x00000007300d7211 */ /* 0x000fca00020f0c15 */
[----:B------:R-:W-:Y:S06]  /*3560*/  @!P2 BRA `(.L_x_51) ;  /* 0x000000000004a947 */ /* 0x000fec0003800000 */
[----:B------:R2:W5:Y:S02]  /*3570*/  LDG.E.LTC128B.U16 R47, desc[UR36][R12.64] ;  /* 0x000000240c2f7981 */ /* 0x000564000c1e1520 */
.L_x_51:
[----:B------:R-:W-:Y:S05]  /*3580*/  BSYNC B1 ;  /* 0x0000000000017941 */ /* 0x000fea0003800000 */
.L_x_50:
[----:B0----5:R-:W-:Y:S01]  /*3590*/  HADD2.F32 R9, -RZ, R47.H0_H0 ;  /* 0x2000002fff097230 */ /* 0x021fe20000004100 */
[----:B------:R-:W-:Y:S01]  /*35a0*/  IADD3.X R21, R5, R69, R15, P5, !PT ;  /* 0x0000004505157210 */ /* 0x000fe20002ffe40f */
[----:B------:R-:W-:Y:S01]  /*35b0*/  BSSY B1, `(.L_x_52) ;  /* 0x000000e000017945 */ /* 0x000fe20003800000 */
[----:B------:R-:W-:Y:S02]  /*35c0*/  IADD3 R4, P4, R63, R60, RZ ;  /* 0x0000003c3f047210 */ /* 0x000fe40007f9e0ff */
[----:B------:R-:W-:Y:S01]  /*35d0*/  FMUL R5, R9, R44 ;  /* 0x0000002c09057220 */ /* 0x000fe20000400000 */
[----:B------:R-:W-:Y:S01]  /*35e0*/  ISETP.GT.AND P3, PT, R3, 0x1, P1 ;  /* 0x000000010300780c */ /* 0x000fe20000f64270 */
[----:B------:R-:W-:-:S04]  /*35f0*/  IMAD.WIDE.U32 R8, R43, R8, R20 ;  /* 0x000000082b087225 */ /* 0x000fc800078e0014 */
[----:B------:R-:W-:Y:S01]  /*3600*/  FFMA R5, R26, R42, R5 ;  /* 0x0000002a1a057223 */ /* 0x000fe20000000005 */
[----:B------:R-:W-:Y:S01]  /*3610*/  IMAD.IADD R9, R67, 0x1, R9 ;  /* 0x0000000143097824 */ /* 0x000fe200078e0209 */
[----:B------:R-:W-:-:S03]  /*3620*/  LEA R6, P5, R8, R6, 0x1 ;  /* 0x0000000608067211 */ /* 0x000fc600078a08ff */
[----:B------:R-:W-:Y:S01]  /*3630*/  F2FP.F16.F32.PACK_AB R10, RZ, R5 ;  /* 0x00000005ff0a723e */ /* 0x000fe200000000ff */
[----:B------:R-:W-:Y:S01]  /*3640*/  IMAD.X R5, R11, 0x1, R65, P4 ;  /* 0x000000010b057824 */ /* 0x000fe200020e0641 */
[----:B------:R-:W-:-:S04]  /*3650*/  LEA.HI.X R7, R8, R7, R9, 0x1, P5 ;  /* 0x0000000708077211 */ /* 0x000fc800028f0c09 */
[----:B------:R0:W-:Y:S01]  /*3660*/  @P2 STG.E.U16 desc[UR36][R4.64], R10 ;  /* 0x0000000a04002986 */ /* 0x0001e2000c101524 */
[----:B------:R-:W-:Y:S05]  /*3670*/  @!P3 BRA `(.L_x_53) ;  /* 0x000000000004b947 */ /* 0x000fea0003800000 */
[----:B------:R3:W5:Y:S02]  /*3680*/  LDG.E.LTC128B.U16 R47, desc[UR36][R6.64+0x2] ;  /* 0x00000224062f7981 */ /* 0x000764000c1e1520 */
.L_x_53:
[----:B------:R-:W-:Y:S05]  /*3690*/  BSYNC B1 ;  /* 0x0000000000017941 */ /* 0x000fea0003800000 */
.L_x_52:
        /* <DEDUP_REMOVED lines=9> */
.L_x_55:
[----:B------:R-:W-:Y:S05]  /*3730*/  BSYNC B1 ;  /* 0x0000000000017941 */ /* 0x000fea0003800000 */
.L_x_54:
[----:B0---45:R-:W-:Y:S01]  /*3740*/  HADD2.F32 R5, -RZ, R47.H0_H0 ;  /* 0x2000002fff057230 */ /* 0x031fe20000004100 */
[----:B------:R-:W-:Y:S01]  /*3750*/  ISETP.GT.AND P0, PT, R3, 0x9, P0 ;  /* 0x000000090300780c */ /* 0x000fe20000704270 */
[----:B------:R-:W-:Y:S03]  /*3760*/  BSSY B1, `(.L_x_56) ;  /* 0x000000a000017945 */ /* 0x000fe60003800000 */
[----:B------:R-:W-:-:S04]  /*3770*/  FMUL R5, R5, R44 ;  /* 0x0000002c05057220 */ /* 0x000fc80000400000 */
[----:B------:R-:W-:-:S05]  /*3780*/  FFMA R5, R28, R42, R5 ;  /* 0x0000002a1c057223 */ /* 0x000fca0000000005 */
[----:B------:R-:W-:Y:S01]  /*3790*/  F2FP.F16.F32.PACK_AB R4, RZ, R5 ;  /* 0x00000005ff04723e */ /* 0x000fe200000000ff */
[----:B------:R-:W-:-:S03]  /*37a0*/  IMAD.IADD R5, R55, 0x1, R61 ;  /* 0x0000000137057824 */ /* 0x000fc600078e023d */
[----:B------:R-:W-:Y:S01]  /*37b0*/  PRMT R8, R4, 0x7610, R8 ;  /* 0x0000761004087816 */ /* 0x000fe20000000008 */
[----:B------:R-:W-:-:S05]  /*37c0*/  @P2 IMAD.MOV.U32 R4, RZ, RZ, R60 ;  /* 0x000000ffff042224 */ /* 0x000fca00078e003c */
[----:B------:R0:W-:Y:S01]  /*37d0*/  @P2 STG.E.U16 desc[UR36][R4.64+0x10], R8 ;  /* 0x0000100804002986 */ /* 0x0001e2000c101524 */
[----:B------:R-:W-:Y:S05]  /*37e0*/  @!P0 BRA `(.L_x_57) ;  /* 0x0000000000048947 */ /* 0x000fea0003800000 */
[----:B------:R4:W5:Y:S02]  /*37f0*/  LDG.E.LTC128B.U16 R47, desc[UR36][R38.64+0x12] ;  /* 0x00001224262f7981 */ /* 0x000964000c1e1520 */
.L_x_57:
[----:B------:R-:W-:Y:S05]  /*3800*/  BSYNC B1 ;  /* 0x0000000000017941 */ /* 0x000fea0003800000 */
.L_x_56:
[----:B-----5:R-:W-:Y:S01]  /*3810*/  HADD2.F32 R9, -RZ, R47.H0_H0 ;  /* 0x2000002fff097230 */ /* 0x020fe20000004100 */
[----:B------:R-:W-:Y:S01]  /*3820*/  ISETP.GT.AND P2, PT, R3, 0x8, P1 ;  /* 0x000000080300780c */ /* 0x000fe20000f44270 */
[----:B------:R-:W-:Y:S03]  /*3830*/  BSSY B1, `(.L_x_58) ;  /* 0x000000a000017945 */ /* 0x000fe60003800000 */
[----:B0-----:R-:W-:Y:S01]  /*3840*/  FMUL R8, R9, R44 ;  /* 0x0000002c09087220 */ /* 0x001fe20000400000 */
[----:B------:R-:W-:-:S03]  /*3850*/  @P0 IMAD.MOV.U32 R9, RZ, RZ, R5 ;  /* 0x000000ffff090224 */ /* 0x000fc600078e0005 */
[----:B------:R-:W-:-:S05]  /*3860*/  FFMA R8, R29, R42, R8 ;  /* 0x0000002a1d087223 */ /* 0x000fca0000000008 */
[----:B------:R-:W-:-:S04]  /*3870*/  F2FP.F16.F32.PACK_AB R8, RZ, R8 ;  /* 0x00000008ff08723e */ /* 0x000fc800000000ff */
[----:B------:R-:W-:Y:S01]  /*3880*/  PRMT R10, R8, 0x7610, R10 ;  /* 0x00007610080a7816 */ /* 0x000fe2000000000a */
[----:B------:R-:W-:-:S05]  /*3890*/  @P0 IMAD.MOV.U32 R8, RZ, RZ, R60 ;  /* 0x000000ffff080224 */ /* 0x000fca00078e003c */
[----:B------:R0:W-:Y:S01]  /*38a0*/  @P0 STG.E.U16 desc[UR36][R8.64+0x12], R10 ;  /* 0x0000120a08000986 */ /* 0x0001e2000c101524 */
[----:B------:R-:W-:Y:S05]  /*38b0*/  @!P2 BRA `(.L_x_59) ;  /* 0x000000000004a947 */ /* 0x000fea0003800000 */
[----:B------:R0:W5:Y:S02]  /*38c0*/  LDG.E.LTC128B.U16 R47, desc[UR36][R6.64+0x10] ;  /* 0x00001024062f7981 */ /* 0x000164000c1e1520 */
.L_x_59:
[----:B------:R-:W-:Y:S05]  /*38d0*/  BSYNC B1 ;  /* 0x0000000000017941 */ /* 0x000fea0003800000 */
.L_x_58:
[----:B0----5:R-:W-:Y:S01]  /*38e0*/  HADD2.F32 R9, -RZ, R47.H0_H0 ;  /* 0x2000002fff097230 */ /* 0x021fe20000004100 */
[----:B------:R-:W-:Y:S01]  /*38f0*/  IADD3 R4, P0, R63, R60, RZ ;  /* 0x0000003c3f047210 */ /* 0x000fe20007f1e0ff */
[----:B------:R-:W-:Y:S01]  /*3900*/  BSSY B1, `(.L_x_60) ;  /* 0x0000009000017945 */ /* 0x000fe20003800000 */
[----:B------:R-:W-:Y:S02]  /*3910*/  ISETP.GT.AND P1, PT, R3, 0x9, P1 ;  /* 0x000000090300780c */ /* 0x000fe40000f24270 */
[----:B------:R-:W-:Y:S01]  /*3920*/  FMUL R9, R9, R44 ;  /* 0x0000002c09097220 */ /* 0x000fe20000400000 */
[----:B------:R-:W-:-:S03]  /*3930*/  IMAD.X R5, R5, 0x1, R65, P0 ;  /* 0x0000000105057824 */ /* 0x000fc600000e0641 */
[----:B------:R-:W-:-:S05]  /*3940*/  FFMA R9, R30, R42, R9 ;  /* 0x0000002a1e097223 */ /* 0x000fca0000000009 */
[----:B------:R-:W-:-:S05]  /*3950*/  F2FP.F16.F32.PACK_AB R9, RZ, R9 ;  /* 0x00000009ff09723e */ /* 0x000fca00000000ff */
[----:B------:R0:W-:Y:S01]  /*3960*/  @P2 STG.E.U16 desc[UR36][R4.64+0x10], R9 ;  /* 0x0000100904002986 */ /* 0x0001e2000c101524 */
[----:B------:R-:W-:Y:S05]  /*3970*/  @!P1 BRA `(.L_x_61) ;  /* 0x0000000000049947 */ /* 0x000fea0003800000 */
[----:B------:R0:W5:Y:S02]  /*3980*/  LDG.E.LTC128B.U16 R47, desc[UR36][R6.64+0x12] ;  /* 0x00001224062f7981 */ /* 0x000164000c1e1520 */
.L_x_61:
[----:B------:R-:W-:Y:S05]  /*3990*/  BSYNC B1 ;  /* 0x0000000000017941 */ /* 0x000fea0003800000 */
.L_x_60:
[----:B------:R-:W-:Y:S05]  /*39a0*/  @!P1 BRA `(.L_x_62) ;  /* 0x0000000400749947 */ /* 0x000fea0003800000 */
[----:B-----5:R-:W-:-:S05]  /*39b0*/  HADD2.F32 R47, -RZ, R47.H0_H0 ;  /* 0x2000002fff2f7230 */ /* 0x020fca0000004100 */
[----:B0--3--:R-:W-:-:S04]  /*39c0*/  FMUL R6, R47, R44 ;  /* 0x0000002c2f067220 */ /* 0x009fc80000400000 */
[----:B------:R-:W-:-:S05]  /*39d0*/  FFMA R6, R31, R42, R6 ;  /* 0x0000002a1f067223 */ /* 0x000fca0000000006 */
[----:B------:R-:W-:-:S05]  /*39e0*/  F2FP.F16.F32.PACK_AB R6, RZ, R6 ;  /* 0x00000006ff06723e */ /* 0x000fca00000000ff */
[----:B------:R0:W-:Y:S01]  /*39f0*/  STG.E.U16 desc[UR36][R4.64+0x12], R6 ;  /* 0x0000120604007986 */ /* 0x0001e2000c101524 */
[----:B------:R-:W-:Y:S05]  /*3a00*/  BRA `(.L_x_62) ;  /* 0x00000004005c7947 */ /* 0x000fea0003800000 */
.L_x_35:
[----:B------:R-:W-:Y:S01]  /*3a10*/  ISETP.GT.AND P4, PT, R3, 0x1, P2 ;  /* 0x000000010300780c */ /* 0x000fe20001784270 */
[----:B------:R-:W-:Y:S01]  /*3a20*/  ULDC.64 UR4, c[0x0][0x5c0] ;  /* 0x0001700000047ab9 */ /* 0x000fe20000000a00 */
[-C--:B------:R-:W-:Y:S01]  /*3a30*/  FMUL R33, R33, R42.reuse ;  /* 0x0000002a21217220 */ /* 0x080fe20000400000 */
[----:B------:R-:W-:Y:S01]  /*3a40*/  LEA R6, P1, R54, UR4, 0x1 ;  /* 0x0000000436067c11 */ /* 0x000fe2000f8208ff */
[C---:B------:R-:W-:Y:S01]  /*3a50*/  IMAD.SHL.U32 R21, R10.reuse, 0x10, RZ ;  /* 0x000000100a157824 */ /* 0x040fe200078e00ff */
[----:B------:R-:W-:Y:S01]  /*3a60*/  SHF.L.U64.HI R15, R10, 0x4, R11 ;  /* 0x000000040a0f7819 */ /* 0x000fe2000001020b */
[-C--:B------:R-:W-:Y:S01]  /*3a70*/  FMUL R32, R32, R42.reuse ;  /* 0x0000002a20207220 */ /* 0x080fe20000400000 */
[----:B------:R-:W-:Y:S01]  /*3a80*/  LEA.HI.X R7, R54, UR5, R57, 0x1, P1 ;  /* 0x0000000536077c11 */ /* 0x000fe200088f0c39 */
[-C--:B------:R-:W-:Y:S01]  /*3a90*/  FMUL R34, R34, R42.reuse ;  /* 0x0000002a22227220 */ /* 0x080fe20000400000 */
[----:B------:R-:W-:Y:S01]  /*3aa0*/  F2FP.F16.F32.PACK_AB R33, RZ, R33 ;  /* 0x00000021ff21723e */ /* 0x000fe200000000ff */
[-C--:B------:R-:W-:Y:S01]  /*3ab0*/  FMUL R35, R35, R42.reuse ;  /* 0x0000002a23237220 */ /* 0x080fe20000400000 */
[----:B------:R-:W-:Y:S01]  /*3ac0*/  ISETP.GT.AND P3, PT, R64, 0x8, PT ;  /* 0x000000084000780c */ /* 0x000fe20003f64270 */
[----:B------:R-:W-:Y:S01]  /*3ad0*/  FMUL R36, R36, R42 ;  /* 0x0000002a24247220 */ /* 0x000fe20000400000 */
[----:B------:R-:W-:Y:S01]  /*3ae0*/  F2FP.F16.F32.PACK_AB R32, RZ, R32 ;  /* 0x00000020ff20723e */ /* 0x000fe200000000ff */
[----:B------:R0:W-:Y:S01]  /*3af0*/  @P4 STG.E.U16 desc[UR36][R6.64+0x2], R33 ;  /* 0x0000022106004986 */ /* 0x0001e2000c101524 */
[----:B------:R-:W-:Y:S01]  /*3b00*/  IADD3 R8, P4, R21, R6, RZ ;  /* 0x0000000615087210 */ /* 0x000fe20007f9e0ff */
[-C--:B------:R-:W-:Y:S01]  /*3b10*/  FMUL R37, R37, R42.reuse ;  /* 0x0000002a25257220 */ /* 0x080fe20000400000 */
[C---:B------:R-:W-:Y:S01]  /*3b20*/  ISETP.GT.AND P1, PT, R3.reuse, RZ, P3 ;  /* 0x000000ff0300720c */ /* 0x040fe20001f24270 */
[----:B------:R-:W-:Y:S01]  /*3b30*/  @P0 STG.E.U16 desc[UR36][R6.64], R32 ;  /* 0x0000002006000986 */ /* 0x000fe2000c101524 */
[----:B------:R-:W-:Y:S01]  /*3b40*/  ISETP.GT.AND P5, PT, R3, 0x1, P3 ;  /* 0x000000010300780c */ /* 0x000fe20001fa4270 */
[----:B------:R-:W-:Y:S01]  /*3b50*/  IMAD.X R9, R15, 0x1, R7, P4 ;  /* 0x000000010f097824 */ /* 0x000fe200020e0607 */
[----:B------:R-:W-:Y:S01]  /*3b60*/  ISETP.GT.AND P4, PT, R3, 0x8, P2 ;  /* 0x000000080300780c */ /* 0x000fe20001784270 */
[----:B------:R-:W-:Y:S01]  /*3b70*/  FMUL R38, R38, R42 ;  /* 0x0000002a26267220 */ /* 0x000fe20000400000 */
[----:B------:R-:W-:Y:S01]  /*3b80*/  F2FP.F16.F32.PACK_AB R34, RZ, R34 ;  /* 0x00000022ff22723e */ /* 0x000fe200000000ff */
[-C--:B------:R-:W-:Y:S01]  /*3b90*/  FMUL R39, R39, R42.reuse ;  /* 0x0000002a27277220 */ /* 0x080fe20000400000 */
[----:B------:R-:W-:Y:S01]  /*3ba0*/  F2FP.F16.F32.PACK_AB R35, RZ, R35 ;  /* 0x00000023ff23723e */ /* 0x000fe200000000ff */
[----:B------:R-:W-:Y:S01]  /*3bb0*/  FMUL R24, R24, R42 ;  /* 0x0000002a18187220 */ /* 0x000fe20000400000 */
[----:B------:R-:W-:Y:S01]  /*3bc0*/  F2FP.F16.F32.PACK_AB R36, RZ, R36 ;  /* 0x00000024ff24723e */ /* 0x000fe200000000ff */
[----:B0-----:R-:W-:Y:S01]  /*3bd0*/  IMAD R33, R11, 0xf0, RZ ;  /* 0x000000f00b217824 */ /* 0x001fe200078e02ff */
[C---:B------:R-:W-:Y:S01]  /*3be0*/  ISETP.GT.AND P2, PT, R3.reuse, 0x9, P2 ;  /* 0x000000090300780c */ /* 0x040fe20001744270 */
[----:B------:R-:W-:Y:S01]  /*3bf0*/  @P1 STG.E.U16 desc[UR36][R8.64], R34 ;  /* 0x0000002208001986 */ /* 0x000fe2000c101524 */
[----:B------:R-:W-:Y:S01]  /*3c00*/  ISETP.GT.AND P1, PT, R64, 0x80, PT ;  /* 0x000000804000780c */ /* 0x000fe20003f24270 */
[----:B------:R-:W-:Y:S01]  /*3c10*/  IMAD.WIDE.U32 R10, R10, 0xf0, R8 ;  /* 0x000000f00a0a7825 */ /* 0x000fe200078e0008 */
[----:B------:R-:W-:Y:S01]  /*3c20*/  F2FP.F16.F32.PACK_AB R37, RZ, R37 ;  /* 0x00000025ff25723e */ /* 0x000fe200000000ff */
[----:B------:R-:W-:Y:S01]  /*3c30*/  @P5 STG.E.U16 desc[UR36][R8.64+0x2], R35 ;  /* 0x0000022308005986 */ /* 0x000fe2000c101524 */
[----:B------:R-:W-:Y:S01]  /*3c40*/  ISETP.GT.AND P5, PT, R3, RZ, P1 ;  /* 0x000000ff0300720c */ /* 0x000fe20000fa4270 */
[----:B------:R-:W-:Y:S01]  /*3c50*/  IMAD.IADD R5, R33, 0x1, R11 ;  /* 0x0000000121057824 */ /* 0x000fe200078e020b */
[----:B------:R-:W-:Y:S01]  /*3c60*/  F2FP.F16.F32.PACK_AB R38, RZ, R38 ;  /* 0x00000026ff26723e */ /* 0x000fe200000000ff */
[----:B------:R-:W-:Y:S01]  /*3c70*/  @P4 STG.E.U16 desc[UR36][R6.64+0x10], R36 ;  /* 0x0000102406004986 */ /* 0x000fe2000c101524 */
[----:B------:R-:W-:Y:S01]  /*3c80*/  ISETP.GT.AND P4, PT, R3, 0x8, P3 ;  /* 0x000000080300780c */ /* 0x000fe20001f84270 */
[-C--:B------:R-:W-:Y:S01]  /*3c90*/  FMUL R25, R25, R42.reuse ;  /* 0x0000002a19197220 */ /* 0x080fe20000400000 */
[----:B------:R-:W-:Y:S01]  /*3ca0*/  ISETP.GT.AND P3, PT, R3, 0x9, P3 ;  /* 0x000000090300780c */ /* 0x000fe20001f64270 */
[----:B------:R0:W-:Y:S01]  /*3cb0*/  @P2 STG.E.U16 desc[UR36][R6.64+0x12], R37 ;  /* 0x0000122506002986 */ /* 0x0001e2000c101524 */
[----:B------:R-:W-:Y:S01]  /*3cc0*/  F2FP.F16.F32.PACK_AB R39, RZ, R39 ;  /* 0x00000027ff27723e */ /* 0x000fe200000000ff */
[-C--:B------:R-:W-:Y:S01]  /*3cd0*/  FMUL R26, R26, R42.reuse ;  /* 0x0000002a1a1a7220 */ /* 0x080fe20000400000 */
[----:B------:R-:W-:Y:S01]  /*3ce0*/  ISETP.GT.AND P0, PT, R64, 0x88, PT ;  /* 0x000000884000780c */ /* 0x000fe20003f04270 */
[----:B------:R-:W-:Y:S01]  /*3cf0*/  FMUL R27, R27, R42 ;  /* 0x0000002a1b1b7220 */ /* 0x000fe20000400000 */
[----:B------:R-:W-:Y:S01]  /*3d00*/  F2FP.F16.F32.PACK_AB R24, RZ, R24 ;  /* 0x00000018ff18723e */ /* 0x000fe200000000ff */
[----:B------:R-:W-:Y:S01]  /*3d10*/  @P5 IMAD.MOV.U32 R4, RZ, RZ, R10 ;  /* 0x000000ffff045224 */ /* 0x000fe200078e000a */
[----:B------:R-:W-:Y:S01]  /*3d20*/  F2FP.F16.F32.PACK_AB R25, RZ, R25 ;  /* 0x00000019ff19723e */ /* 0x000fe200000000ff */
[----:B------:R-:W-:Y:S01]  /*3d30*/  FMUL R28, R28, R42 ;  /* 0x0000002a1c1c7220 */ /* 0x000fe20000400000 */
[----:B------:R-:W-:Y:S01]  /*3d40*/  F2FP.F16.F32.PACK_AB R26, RZ, R26 ;  /* 0x0000001aff1a723e */ /* 0x000fe200000000ff */
[----:B------:R-:W-:Y:S01]  /*3d50*/  @P4 STG.E.U16 desc[UR36][R8.64+0x10], R38 ;  /* 0x0000102608004986 */ /* 0x000fe2000c101524 */
[----:B------:R-:W-:Y:S01]  /*3d60*/  ISETP.GT.AND P4, PT, R3, 0x1, P1 ;  /* 0x000000010300780c */ /* 0x000fe20000f84270 */
[-C--:B------:R-:W-:Y:S01]  /*3d70*/  FMUL R29, R29, R42.reuse ;  /* 0x0000002a1d1d7220 */ /* 0x080fe20000400000 */
[C---:B------:R-:W-:Y:S01]  /*3d80*/  ISETP.GT.AND P2, PT, R3.reuse, 0x8, P1 ;  /* 0x000000080300780c */ /* 0x040fe20000f44270 */
[----:B------:R1:W-:Y:S01]  /*3d90*/  @P3 STG.E.U16 desc[UR36][R8.64+0x12], R39 ;  /* 0x0000122708003986 */ /* 0x0003e2000c101524 */
[C---:B------:R-:W-:Y:S01]  /*3da0*/  ISETP.GT.AND P3, PT, R3.reuse, RZ, P0 ;  /* 0x000000ff0300720c */ /* 0x040fe20000764270 */
[----:B------:R-:W-:Y:S01]  /*3db0*/  FMUL R30, R30, R42 ;  /* 0x0000002a1e1e7220 */ /* 0x000fe20000400000 */
[----:B------:R-:W-:Y:S01]  /*3dc0*/  ISETP.GT.AND P1, PT, R3, 0x9, P1 ;  /* 0x000000090300780c */ /* 0x000fe20000f24270 */
[----:B------:R2:W-:Y:S01]  /*3dd0*/  @P5 STG.E.U16 desc[UR36][R4.64], R24 ;  /* 0x0000001804005986 */ /* 0x0005e2000c101524 */
[----:B0-----:R-:W-:Y:S01]  /*3de0*/  IADD3 R6, P5, R21, R10, RZ ;  /* 0x0000000a15067210 */ /* 0x001fe20007fbe0ff */
[----:B------:R-:W-:Y:S01]  /*3df0*/  FMUL R31, R31, R42 ;  /* 0x0000002a1f1f7220 */ /* 0x000fe20000400000 */
[----:B------:R-:W-:-:S02]  /*3e00*/  F2FP.F16.F32.PACK_AB R27, RZ, R27 ;  /* 0x0000001bff1b723e */ /* 0x000fc400000000ff */
[----:B------:R-:W-:Y:S01]  /*3e10*/  F2FP.F16.F32.PACK_AB R28, RZ, R28 ;  /* 0x0000001cff1c723e */ /* 0x000fe200000000ff */
[--C-:B------:R-:W-:Y:S01]  /*3e20*/  @P4 IMAD.MOV.U32 R12, RZ, RZ, R10.reuse ;  /* 0x000000ffff0c4224 */ /* 0x100fe200078e000a */
[----:B------:R-:W-:Y:S01]  /*3e30*/  F2FP.F16.F32.PACK_AB R29, RZ, R29 ;  /* 0x0000001dff1d723e */ /* 0x000fe200000000ff */
[--C-:B------:R-:W-:Y:S01]  /*3e40*/  @P4 IMAD.MOV.U32 R13, RZ, RZ, R5.reuse ;  /* 0x000000ffff0d4224 */ /* 0x100fe200078e0005 */
[----:B------:R-:W-:Y:S01]  /*3e50*/  F2FP.F16.F32.PACK_AB R30, RZ, R30 ;  /* 0x0000001eff1e723e */ /* 0x000fe200000000ff */
[--C-:B------:R-:W-:Y:S01]  /*3e60*/  IMAD.X R7, R15, 0x1, R5.reuse, P5 ;  /* 0x000000010f077824 */ /* 0x100fe200028e0605 */
[----:B-1----:R-:W-:Y:S01]  /*3e70*/  IADD3 R8, P5, R21, R10, RZ ;  /* 0x0000000a15087210 */ /* 0x002fe20007fbe0ff */
[----:B--2---:R-:W-:Y:S01]  /*3e80*/  @P2 IMAD.MOV.U32 R4, RZ, RZ, R10 ;  /* 0x000000ffff042224 */ /* 0x004fe200078e000a */
[----:B------:R-:W-:Y:S01]  /*3e90*/  @P4 STG.E.U16 desc[UR36][R12.64+0x2], R25 ;  /* 0x000002190c004986 */ /* 0x000fe2000c101524 */
[C---:B------:R-:W-:Y:S01]  /*3ea0*/  ISETP.GT.AND P4, PT, R3.reuse, 0x1, P0 ;  /* 0x000000010300780c */ /* 0x040fe20000784270 */
[----:B------:R-:W-:Y:S01]  /*3eb0*/  @P1 IMAD.MOV.U32 R11, RZ, RZ, R5 ;  /* 0x000000ffff0b1224 */ /* 0x000fe200078e0005 */
[----:B------:R-:W-:Y:S01]  /*3ec0*/  F2FP.F16.F32.PACK_AB R31, RZ, R31 ;  /* 0x0000001fff1f723e */ /* 0x000fe200000000ff */
[----:B------:R-:W-:Y:S01]  /*3ed0*/  @P3 STG.E.U16 desc[UR36][R6.64], R26 ;  /* 0x0000001a06003986 */ /* 0x000fe2000c101524 */
[----:B------:R-:W-:Y:S01]  /*3ee0*/  ISETP.GT.AND P3, PT, R3, 0x8, P0 ;  /* 0x000000080300780c */ /* 0x000fe20000764270 */
[----:B------:R-:W-:Y:S01]  /*3ef0*/  IMAD.X R9, R5, 0x1, R15, P5 ;  /* 0x0000000105097824 */ /* 0x000fe200028e060f */
[----:B------:R-:W-:-:S07]  /*3f00*/  ISETP.GT.AND P0, PT, R3, 0x9, P0 ;  /* 0x000000090300780c */ /* 0x000fce0000704270 */
[----:B------:R-:W-:Y:S04]  /*3f10*/  @P4 STG.E.U16 desc[UR36][R6.64+0x2], R27 ;  /* 0x0000021b06004986 */ /* 0x000fe8000c101524 */
[----:B------:R0:W-:Y:S04]  /*3f20*/  @P2 STG.E.U16 desc[UR36][R4.64+0x10], R28 ;  /* 0x0000101c04002986 */ /* 0x0001e8000c101524 */
[----:B------:R1:W-:Y:S04]  /*3f30*/  @P1 STG.E.U16 desc[UR36][R10.64+0x12], R29 ;  /* 0x0000121d0a001986 */ /* 0x0003e8000c101524 */
[----:B------:R1:W-:Y:S01]  /*3f40*/  @P3 STG.E.U16 desc[UR36][R8.64+0x10], R30 ;  /* 0x0000101e08003986 */ /* 0x0003e2000c101524 */
[----:B0-----:R-:W-:-:S02]  /*3f50*/  @P0 IMAD.MOV.U32 R4, RZ, RZ, R8 ;  /* 0x000000ffff040224 */ /* 0x001fc400078e0008 */
[----:B------:R-:W-:-:S05]  /*3f60*/  @P0 IMAD.MOV.U32 R5, RZ, RZ, R9 ;  /* 0x000000ffff050224 */ /* 0x000fca00078e0009 */
[----:B------:R1:W-:Y:S02]  /*3f70*/  @P0 STG.E.U16 desc[UR36][R4.64+0x12], R31 ;  /* 0x0000121f04000986 */ /* 0x0003e4000c101524 */
.L_x_62:
[----:B------:R-:W-:Y:S05]  /*3f80*/  BSYNC B0 ;  /* 0x0000000000007941 */ /* 0x000fea0003800000 */
.L_x_34:
[----:B------:R-:W-:Y:S01]  /*3f90*/  ULDC UR4, c[0x0][0xc] ;  /* 0x0000030000047ab9 */ /* 0x000fe20000000800 */
[----:B------:R-:W-:Y:S01]  /*3fa0*/  ULDC UR5, c[0x0][0x10] ;  /* 0x0000040000057ab9 */ /* 0x000fe20000000800 */
[----:B01----:R-:W0:Y:S01]  /*3fb0*/  LDC R5, c[0x0][0x14] ;  /* 0x00000500ff057b82 */ /* 0x003e220000000800 */
[----:B------:R-:W-:Y:S01]  /*3fc0*/  UIMAD.WIDE.U32 UR4, UR4, UR5, URZ ;  /* 0x00000005040472a5 */ /* 0x000fe2000f8e003f */
[----:B------:R-:W-:Y:S02]  /*3fd0*/  IMAD.MOV.U32 R3, RZ, RZ, R17 ;  /* 0x000000ffff037224 */ /* 0x000fe400078e0011 */
[----:B------:R-:W-:Y:S02]  /*3fe0*/  IMAD.MOV.U32 R48, RZ, RZ, -0x1 ;  /* 0xffffffffff307424 */ /* 0x000fe400078e00ff */
[----:B------:R-:W-:Y:S02]  /*3ff0*/  IMAD.MOV.U32 R43, RZ, RZ, -0x1 ;  /* 0xffffffffff2b7424 */ /* 0x000fe400078e00ff */
[----:B0-----:R-:W-:-:S04]  /*4000*/  IMAD.WIDE.U32 R2, R5, UR4, R2 ;  /* 0x0000000405027c25 */ /* 0x001fc8000f8e0002 */
[----:B------:R-:W-:Y:S01]  /*4010*/  IMAD R5, R5, UR5, RZ ;  /* 0x0000000505057c24 */ /* 0x000fe2000f8e02ff */
[----:B------:R-:W-:Y:S02]  /*4020*/  ULDC.64 UR4, c[0x0][0x650] ;  /* 0x0001940000047ab9 */ /* 0x000fe40000000a00 */
[----:B------:R-:W-:Y:S01]  /*4030*/  ISETP.GE.U32.AND P0, PT, R2, UR4, PT ;  /* 0x0000000402007c0c */ /* 0x000fe2000bf06070 */
[----:B------:R-:W-:Y:S01]  /*4040*/  IMAD.IADD R17, R3, 0x1, R5 ;  /* 0x0000000103117824 */ /* 0x000fe200078e0205 */
[----:B------:R-:W-:-:S04]  /*4050*/  PRMT R3, RZ, 0x7610, R3 ;  /* 0x00007610ff037816 */ /* 0x000fc80000000003 */
[----:B------:R-:W-:-:S13]  /*4060*/  ISETP.GE.U32.AND.EX P0, PT, R17, UR5, PT, P0 ;  /* 0x0000000511007c0c */ /* 0x000fda000bf06100 */
[----:B------:R-:W-:Y:S05]  /*4070*/  @P0 BRA `(.L_x_63) ;  /* 0x0000000400680947 */ /* 0x000fea0003800000 */
[----:B--2---:R-:W0:Y:S01]  /*4080*/  S2R R12, SR_CTAID.X ;  /* 0x00000000000c7919 */ /* 0x004e220000002500 */
[----:B------:R-:W1:Y:S01]  /*4090*/  LDC.64 R10, c[0x0][0x628] ;  /* 0x00018a00ff0a7b82 */ /* 0x000e620000000a00 */
[----:B------:R-:W-:Y:S01]  /*40a0*/  ULDC UR4, c[0x0][0x150] ;  /* 0x0000540000047ab9 */ /* 0x000fe20000000800 */
[----:B------:R-:W-:Y:S01]  /*40b0*/  IMAD.MOV.U32 R8, RZ, RZ, R2 ;  /* 0x000000ffff087224 */ /* 0x000fe200078e0002 */
[----:B------:R-:W2:Y:S01]  /*40c0*/  S2R R24, SR_CTAID.Y ;  /* 0x0000000000187919 */ /* 0x000ea20000002600 */
[----:B------:R-:W-:-:S04]  /*40d0*/  IMAD.MOV.U32 R9, RZ, RZ, R17 ;  /* 0x000000ffff097224 */ /* 0x000fc800078e0011 */
[----:B------:R-:W2:Y:S08]  /*40e0*/  LDC R21, c[0x0][0x144] ;  /* 0x00005100ff157b82 */ /* 0x000eb00000000800 */
[----:B------:R-:W2:Y:S08]  /*40f0*/  LDC R0, c[0x0][0x630] ;  /* 0x00018c00ff007b82 */ /* 0x000eb00000000800 */
[----:B------:R-:W2:Y:S01]  /*4100*/  LDC.64 R14, c[0x0][0x620] ;  /* 0x00018800ff0e7b82 */ /* 0x000ea20000000a00 */
[----:B-1----:R-:W-:-:S04]  /*4110*/  ISETP.NE.U32.AND P0, PT, R10, RZ, PT ;  /* 0x000000ff0a00720c */ /* 0x002fc80003f05070 */
[----:B------:R-:W-:Y:S02]  /*4120*/  ISETP.NE.AND.EX P0, PT, R11, RZ, PT, P0 ;  /* 0x000000ff0b00720c */ /* 0x000fe40003f05300 */
[----:B0-----:R-:W-:-:S05]  /*4130*/  I2FP.F32.U32 R3, R12 ;  /* 0x0000000c00037245 */ /* 0x001fca0000201000 */
[----:B------:R-:W-:-:S04]  /*4140*/  FMUL R3, R3, UR4 ;  /* 0x0000000403037c20 */ /* 0x000fc80008400000 */
[----:B------:R0:W1:Y:S02]  /*4150*/  F2I.U32.TRUNC.NTZ R20, R3 ;  /* 0x0000000300147305 */ /* 0x000064000020f000 */
[----:B------:R-:W-:Y:S05]  /*4160*/  @!P0 BRA `(.L_x_64) ;  /* 0x0000000000288947 */ /* 0x000fea0003800000 */
[----:B0-----:R-:W0:Y:S02]  /*4170*/  LDC R3, c[0x0][0x634] ;  /* 0x00018d00ff037b82 */ /* 0x001e240000000800 */
[----:B0-----:R-:W-:-:S05]  /*4180*/  IADD3 R3, P0, R2, R3, RZ ;  /* 0x0000000302037210 */ /* 0x001fca0007f1e0ff */
[----:B------:R-:W-:-:S04]  /*4190*/  IMAD.X R13, RZ, RZ, R17, P0 ;  /* 0x000000ffff0d7224 */ /* 0x000fc800000e0611 */
[----:B------:R-:W-:-:S04]  /*41a0*/  IMAD.WIDE.U32 R4, R13, R10, RZ ;  /* 0x0000000a0d047225 */ /* 0x000fc800078e00ff */
[----:B---3--:R-:W-:-:S04]  /*41b0*/  IMAD.WIDE.U32 R6, P0, R3, R11, R4 ;  /* 0x0000000b03067225 */ /* 0x008fc80007800004 */
[----:B------:R-:W-:-:S04]  /*41c0*/  IMAD.WIDE.U32 R4, R3, R10, RZ ;  /* 0x0000000a03047225 */ /* 0x000fc800078e00ff */
[----:B------:R-:W-:Y:S01]  /*41d0*/  IMAD.X R9, RZ, RZ, RZ, P0 ;  /* 0x000000ffff097224 */ /* 0x000fe200000e06ff */
[----:B------:R-:W-:Y:S01]  /*41e0*/  IADD3 RZ, P0, R5, R6, RZ ;  /* 0x0000000605ff7210 */ /* 0x000fe20007f1e0ff */
[----:B------:R-:W-:-:S04]  /*41f0*/  IMAD.MOV.U32 R8, RZ, RZ, R7 ;  /* 0x000000ffff087224 */ /* 0x000fc800078e0007 */
[----:B------:R-:W-:-:S08]  /*4200*/  IMAD.WIDE.U32.X R8, R13, R11, R8, P0 ;  /* 0x0000000b0d087225 */ /* 0x000fd000000e0408 */
.L_x_64:
[-CC-:B--2---:R-:W-:Y:S01]  /*4210*/  SHF.R.U64 R43, R8, R0.reuse, R9.reuse ;  /* 0x00000000082b7219 */ /* 0x184fe20000001209 */
[----:B------:R-:W2:Y:S01]  /*4220*/  LDC.64 R28, c[0x0][0x640] ;  /* 0x00019000ff1c7b82 */ /* 0x000ea20000000a00 */
[----:B------:R-:W-:Y:S01]  /*4230*/  SHF.R.U32.HI R0, RZ, R0, R9 ;  /* 0x00000000ff007219 */ /* 0x000fe20000011609 */
[----:B-1----:R-:W-:Y:S01]  /*4240*/  IMAD.MOV R20, RZ, RZ, -R20 ;  /* 0x000000ffff147224 */ /* 0x002fe200078e0a14 */
[----:B---3--:R-:W-:Y:S01]  /*4250*/  IADD3 R7, P0, RZ, -R43, RZ ;  /* 0x8000002bff077210 */ /* 0x008fe20007f1e0ff */
[----:B------:R-:W-:Y:S02]  /*4260*/  ULDC UR4, c[0x0][0x154] ;  /* 0x0000550000047ab9 */ /* 0x000fe40000000800 */
[----:B------:R-:W-:Y:S02]  /*4270*/  IMAD R21, R21, R20, R12 ;  /* 0x0000001415157224 */ /* 0x000fe400078e020c */
[----:B------:R-:W1:Y:S01]  /*4280*/  LDC R6, c[0x0][0x618] ;  /* 0x00018600ff067b82 */ /* 0x000e620000000800 */
[----:B0-----:R-:W-:-:S04]  /*4290*/  IMAD.X R3, RZ, RZ, ~R0, P0 ;  /* 0x000000ffff037224 */ /* 0x001fc800000e0e00 */
[-C--:B------:R-:W-:Y:S02]  /*42a0*/  IMAD R0, R3, R14.reuse, RZ ;  /* 0x0000000e03007224 */ /* 0x080fe400078e02ff */
[----:B------:R-:W-:Y:S01]  /*42b0*/  IMAD.MOV.U32 R3, RZ, RZ, R17 ;  /* 0x000000ffff037224 */ /* 0x000fe200078e0011 */
[----:B------:R-:W0:Y:S01]  /*42c0*/  LDC R8, c[0x0][0x608] ;  /* 0x00018200ff087b82 */ /* 0x000e220000000800 */
[----:B------:R-:W-:-:S04]  /*42d0*/  IMAD.WIDE.U32 R4, R7, R14, R2 ;  /* 0x0000000e07047225 */ /* 0x000fc800078e0002 */
[----:B------:R-:W-:-:S03]  /*42e0*/  IMAD R3, R7, R15, R0 ;  /* 0x0000000f07037224 */ /* 0x000fc600078e0200 */
[----:B------:R-:W3:Y:S01]  /*42f0*/  LDC R26, c[0x0][0x658] ;  /* 0x00019600ff1a7b82 */ /* 0x000ee20000000800 */
[----:B------:R-:W-:Y:S01]  /*4300*/  I2FP.F32.U32 R0, R24 ;  /* 0x0000001800007245 */ /* 0x000fe20000201000 */
[----:B------:R-:W-:Y:S01]  /*4310*/  IMAD.MOV.U32 R7, RZ, RZ, 0x1 ;  /* 0x00000001ff077424 */ /* 0x000fe200078e00ff */
[----:B--2---:R-:W-:Y:S01]  /*4320*/  ISETP.NE.U32.AND P0, PT, R28, RZ, PT ;  /* 0x000000ff1c00720c */ /* 0x004fe20003f05070 */
[----:B------:R-:W-:Y:S02]  /*4330*/  IMAD.IADD R3, R5, 0x1, R3 ;  /* 0x0000000105037824 */ /* 0x000fe400078e0203 */
[----:B------:R-:W-:Y:S01]  /*4340*/  FMUL R0, R0, UR4 ;  /* 0x0000000400007c20 */ /* 0x000fe20008400000 */
[----:B------:R-:W-:Y:S01]  /*4350*/  ISETP.NE.AND.EX P0, PT, R29, RZ, PT, P0 ;  /* 0x000000ff1d00720c */ /* 0x000fe20003f05300 */
[----:B------:R-:W2:Y:S01]  /*4360*/  LDC R15, c[0x0][0x148] ;  /* 0x00005200ff0f7b82 */ /* 0x000ea20000000800 */
[-CC-:B-1----:R-:W-:Y:S01]  /*4370*/  SHF.R.U64 R12, R4, R6.reuse, R3.reuse ;  /* 0x00000006040c7219 */ /* 0x182fe20000001203 */
[----:B------:R1:W1:Y:S01]  /*4380*/  F2I.U32.TRUNC.NTZ R13, R0 ;  /* 0x00000000000d7305 */ /* 0x000262000020f000 */
[----:B------:R-:W-:Y:S01]  /*4390*/  SHF.R.U32.HI R3, RZ, R6, R3 ;  /* 0x00000006ff037219 */ /* 0x000fe20000011603 */
[----:B------:R-:W-:-:S04]  /*43a0*/  IMAD.MOV.U32 R5, RZ, RZ, -0x1 ;  /* 0xffffffffff057424 */ /* 0x000fc800078e00ff */
[----:B------:R-:W1:Y:S01]  /*43b0*/  LDC R20, c[0x0][0x600] ;  /* 0x00018000ff147b82 */ /* 0x000e620000000800 */
[-CC-:B0-----:R-:W-:Y:S02]  /*43c0*/  SHF.R.U64 R10, R12, R8.reuse, R3.reuse ;  /* 0x000000080c0a7219 */ /* 0x181fe40000001203 */
[----:B------:R-:W-:-:S05]  /*43d0*/  SHF.R.U32.HI R3, RZ, R8, R3 ;  /* 0x00000008ff037219 */ /* 0x000fca0000011603 */
[----:B------:R-:W0:Y:S01]  /*43e0*/  LDC R27, c[0x0][0x648] ;  /* 0x00019200ff1b7b82 */ /* 0x000e220000000800 */
[-C--:B---3--:R-:W-:Y:S02]  /*43f0*/  SHF.L.U32 R4, R5, R26.reuse, RZ ;  /* 0x0000001a05047219 */ /* 0x088fe400000006ff */
[-CC-:B------:R-:W-:Y:S02]  /*4400*/  SHF.R.U64 R14, R10, R26.reuse, R3.reuse ;  /* 0x0000001a0a0e7219 */ /* 0x180fe40000001203 */
[----:B------:R-:W-:Y:S02]  /*4410*/  SHF.R.U32.HI R5, RZ, R26, R3 ;  /* 0x0000001aff057219 */ /* 0x000fe40000011603 */
[----:B------:R-:W-:Y:S01]  /*4420*/  LOP3.LUT R25, RZ, R4, RZ, 0x33, !PT ;  /* 0x00000004ff197212 */ /* 0x000fe200078e33ff */
[----:B------:R-:W3:Y:S01]  /*4430*/  LDC R30, c[0x0][0x638] ;  /* 0x00018e00ff1e7b82 */ /* 0x000ee20000000800 */
[----:B------:R-:W-:Y:S01]  /*4440*/  SHF.L.U32 R26, R7, R26, RZ ;  /* 0x0000001a071a7219 */ /* 0x000fe200000006ff */
[----:B------:R-:W-:-:S06]  /*4450*/  IMAD.MOV.U32 R4, RZ, RZ, R14 ;  /* 0x000000ffff047224 */ /* 0x000fcc00078e000e */
[----:B------:R-:W0:Y:S01]  /*4460*/  LDC R31, c[0x0][0x610] ;  /* 0x00018400ff1f7b82 */ /* 0x000e220000000800 */
        /* <DEDUP_REMOVED lines=11> */
.L_x_65:
[----:B------:R-:W-:Y:S01]  /*4520*/  ISETP.NE.AND P0, PT, R16, 0x1, PT ;  /* 0x000000011000780c */ /* 0x000fe20003f05270 */
[----:B-1----:R-:W-:Y:S01]  /*4530*/  VIADD R7, R20, 0xffffffff ;  /* 0xffffffff14077836 */ /* 0x002fe20000000000 */
[----:B0-----:R-:W-:Y:S01]  /*4540*/  SHF.R.U64 R0, R4, R27, R5 ;  /* 0x0000001b04007219 */ /* 0x001fe20000001205 */
[----:B------:R-:W-:Y:S01]  /*4550*/  IMAD.MOV R13, RZ, RZ, -R13 ;  /* 0x000000ffff0d7224 */ /* 0x000fe200078e0a0d */
[----:B------:R-:W-:Y:S01]  /*4560*/  LOP3.LUT R5, R10, R25, RZ, 0xc0, !PT ;  /* 0x000000190a057212 */ /* 0x000fe200078ec0ff */
[----:B------:R-:W-:Y:S01]  /*4570*/  IMAD.MOV.U32 R4, RZ, RZ, 0x1 ;  /* 0x00000001ff047424 */ /* 0x000fe200078e00ff */
[----:B------:R-:W-:Y:S01]  /*4580*/  LOP3.LUT R12, R12, R7, RZ, 0xc0, !PT ;  /* 0x000000070c0c7212 */ /* 0x000fe200078ec0ff */
[----:B------:R-:W-:Y:S02]  /*4590*/  IMAD.MOV R3, RZ, RZ, -R0 ;  /* 0x000000ffff037224 */ /* 0x000fe400078e0a00 */
[----:B------:R-:W-:Y:S02]  /*45a0*/  IMAD R0, R26, R0, R5 ;  /* 0x000000001a007224 */ /* 0x000fe400078e0205 */
[----:B---3--:R-:W-:-:S02]  /*45b0*/  IMAD R3, R3, R30, R14 ;  /* 0x0000001e03037224 */ /* 0x008fc400078e020e */
[----:B--2---:R-:W-:Y:S02]  /*45c0*/  @P0 IMAD R21, R15, R13, R24 ;  /* 0x0000000d0f150224 */ /* 0x004fe400078e0218 */
[----:B------:R-:W-:Y:S01]  /*45d0*/  IMAD R5, R3, R20, R12 ;  /* 0x0000001403057224 */ /* 0x000fe200078e020c */
[----:B------:R-:W-:Y:S01]  /*45e0*/  PRMT R3, R4, 0x7610, R3 ;  /* 0x0000761004037816 */ /* 0x000fe20000000003 */
[----:B------:R-:W-:-:S05]  /*45f0*/  IMAD R0, R0, R31, R21 ;  /* 0x0000001f00007224 */ /* 0x000fca00078e0215 */
[----:B------:R-:W-:Y:S02]  /*4600*/  SEL R48, R5, R0, !P0 ;  /* 0x0000000005307207 */ /* 0x000fe40004000000 */
[----:B------:R-:W-:-:S07]  /*4610*/  SEL R0, R0, R5, !P0 ;  /* 0x0000000500007207 */ /* 0x000fce0004000000 */
.L_x_63:
[----:B------:R-:W-:Y:S01]  /*4620*/  LOP3.LUT P0, RZ, R3, 0xff, RZ, 0xc0, !PT ;  /* 0x000000ff03ff7812 */ /* 0x000fe2000780c0ff */
[----:B-----5:R-:W-:-:S12]  /*4630*/  IMAD.MOV.U32 R47, RZ, RZ, R0 ;  /* 0x000000ffff2f7224 */ /* 0x020fd800078e0000 */
[----:B------:R-:W-:Y:S05]  /*4640*/  @P0 BRA `(.L_x_66) ;  /* 0xffffffcc000c0947 */ /* 0x000fea000383ffff */
[----:B------:R-:W-:Y:S05]  /*4650*/  EXIT ;  /* 0x000000000000794d */ /* 0x000fea0003800000 */
.L_x_7:
[----:B0-----:R-:W-:Y:S01]  /*4660*/  ULDC.64 UR4, c[0x0][0x650] ;  /* 0x0001940000047ab9 */ /* 0x001fe20000000a00 */
        /* <DEDUP_REMOVED lines=25> */
.L_x_68:
[----:B------:R-:W0:Y:S01]  /*4800*/  LDC.64 R30, c[0x0][0x640] ;  /* 0x00019000ff1e7b82 */ /* 0x000e220000000a00 */
[-CC-:B------:R-:W-:Y:S01]  /*4810*/  SHF.R.U64 R23, R14, R8.reuse, R15.reuse ;  /* 0x000000080e177219 */ /* 0x180fe2000000120f */
[----:B------:R-:W-:Y:S01]  /*4820*/  IMAD.MOV.U32 R10, RZ, RZ, R2 ;  /* 0x000000ffff0a7224 */ /* 0x000fe200078e0002 */
[----:B------:R-:W-:Y:S01]  /*4830*/  SHF.R.U32.HI R7, RZ, R8, R15 ;  /* 0x00000008ff077219 */ /* 0x000fe2000001160f */
[----:B------:R-:W-:Y:S01]  /*4840*/  IMAD.MOV.U32 R11, RZ, RZ, R17 ;  /* 0x000000ffff0b7224 */ /* 0x000fe200078e0011 */
[----:B------:R-:W-:Y:S01]  /*4850*/  IADD3 R13, P0, RZ, -R23, RZ ;  /* 0x80000017ff0d7210 */ /* 0x000fe20007f1e0ff */
[----:B------:R-:W-:Y:S02]  /*4860*/  IMAD.MOV.U32 R21, RZ, RZ, 0x1 ;  /* 0x00000001ff157424 */ /* 0x000fe400078e00ff */
[----:B------:R-:W1:Y:S02]  /*4870*/  LDC R12, c[0x0][0x618] ;  /* 0x00018600ff0c7b82 */ /* 0x000e640000000800 */
[----:B------:R-:W-:-:S02]  /*4880*/  IMAD.X R7, RZ, RZ, ~R7, P0 ;  /* 0x000000ffff077224 */ /* 0x000fc400000e0e07 */
[----:B------:R-:W-:-:S04]  /*4890*/  IMAD.WIDE.U32 R10, R13, R26, R10 ;  /* 0x0000001a0d0a7225 */ /* 0x000fc800078e000a */
[----:B------:R-:W2:Y:S01]  /*48a0*/  LDC R14, c[0x0][0x608] ;  /* 0x00018200ff0e7b82 */ /* 0x000ea20000000800 */
[----:B------:R-:W-:-:S04]  /*48b0*/  IMAD R8, R7, R26, RZ ;  /* 0x0000001a07087224 */ /* 0x000fc800078e02ff */
[----:B------:R-:W-:-:S03]  /*48c0*/  IMAD R7, R13, R27, R8 ;  /* 0x0000001b0d077224 */ /* 0x000fc600078e0208 */
[----:B------:R-:W3:Y:S01]  /*48d0*/  LDC R28, c[0x0][0x658] ;  /* 0x00019600ff1c7b82 */ /* 0x000ee20000000800 */
[----:B------:R-:W-:Y:S01]  /*48e0*/  IMAD.IADD R7, R11, 0x1, R7 ;  /* 0x000000010b077824 */ /* 0x000fe200078e0207 */
[----:B0-----:R-:W-:Y:S01]  /*48f0*/  ISETP.NE.U32.AND P0, PT, R30, RZ, PT ;  /* 0x000000ff1e00720c */ /* 0x001fe20003f05070 */
[----:B------:R-:W-:-:S03]  /*4900*/  IMAD.MOV.U32 R11, RZ, RZ, -0x1 ;  /* 0xffffffffff0b7424 */ /* 0x000fc600078e00ff */
[----:B------:R-:W-:Y:S02]  /*4910*/  ISETP.NE.AND.EX P0, PT, R31, RZ, PT, P0 ;  /* 0x000000ff1f00720c */ /* 0x000fe40003f05300 */
[----:B------:R-:W0:Y:S01]  /*4920*/  LDC R25, c[0x0][0x600] ;  /* 0x00018000ff197b82 */ /* 0x000e220000000800 */
[-CC-:B-1----:R-:W-:Y:S02]  /*4930*/  SHF.R.U64 R20, R10, R12.reuse, R7.reuse ;  /* 0x0000000c0a147219 */ /* 0x182fe40000001207 */
[----:B------:R-:W-:-:S05]  /*4940*/  SHF.R.U32.HI R7, RZ, R12, R7 ;  /* 0x0000000cff077219 */ /* 0x000fca0000011607 */
[----:B------:R-:W1:Y:S01]  /*4950*/  LDC R8, c[0x0][0x648] ;  /* 0x00019200ff087b82 */ /* 0x000e620000000800 */
[-CC-:B--2---:R-:W-:Y:S02]  /*4960*/  SHF.R.U64 R22, R20, R14.reuse, R7.reuse ;  /* 0x0000000e14167219 */ /* 0x184fe40000001207 */
[----:B------:R-:W-:-:S05]  /*4970*/  SHF.R.U32.HI R7, RZ, R14, R7 ;  /* 0x0000000eff077219 */ /* 0x000fca0000011607 */
[----:B------:R-:W2:Y:S01]  /*4980*/  LDC R27, c[0x0][0x638] ;  /* 0x00018e00ff1b7b82 */ /* 0x000ea20000000800 */
[-C--:B---3--:R-:W-:Y:S02]  /*4990*/  SHF.L.U32 R10, R11, R28.reuse, RZ ;  /* 0x0000001c0b0a7219 */ /* 0x088fe400000006ff */
[--C-:B------:R-:W-:Y:S02]  /*49a0*/  SHF.R.U64 R26, R22, R28, R7.reuse ;  /* 0x0000001c161a7219 */ /* 0x100fe40000001207 */
[----:B------:R-:W-:Y:S02]  /*49b0*/  LOP3.LUT R29, RZ, R10, RZ, 0x33, !PT ;  /* 0x0000000aff1d7212 */ /* 0x000fe400078e33ff */
[----:B------:R-:W-:Y:S01]  /*49c0*/  SHF.R.U32.HI R11, RZ, R28, R7 ;  /* 0x0000001cff0b7219 */ /* 0x000fe20000011607 */
[----:B------:R-:W3:Y:S01]  /*49d0*/  LDC R32, c[0x0][0x610] ;  /* 0x00018400ff207b82 */ /* 0x000ee20000000800 */
[----:B------:R-:W-:Y:S01]  /*49e0*/  IMAD.MOV.U32 R10, RZ, RZ, R26 ;  /* 0x000000ffff0a7224 */ /* 0x000fe200078e001a */
[----:B------:R-:W-:Y:S06]  /*49f0*/  @!P0 BRA `(.L_x_69) ;  /* 0x0000000000288947 */ /* 0x000fec0003800000 */
        /* <DEDUP_REMOVED lines=10> */
.L_x_69:
[----:B------:R-:W-:Y:S02]  /*4aa0*/  ISETP.NE.AND P0, PT, R16, 0x1, PT ;  /* 0x000000011000780c */ /* 0x000fe40003f05270 */
[----:B-1----:R-:W-:Y:S02]  /*4ab0*/  SHF.R.U64 R8, R10, R8, R11 ;  /* 0x000000080a087219 */ /* 0x002fe4000000120b */
[----:B------:R-:W-:Y:S01]  /*4ac0*/  SHF.L.U32 R28, R21, R28, RZ ;  /* 0x0000001c151c7219 */ /* 0x000fe200000006ff */
[----:B0-----:R-:W-:Y:S01]  /*4ad0*/  VIADD R21, R25, 0xffffffff ;  /* 0xffffffff19157836 */ /* 0x001fe20000000000 */
[----:B------:R-:W-:Y:S01]  /*4ae0*/  LOP3.LUT R5, R22, R29, RZ, 0xc0, !PT ;  /* 0x0000001d16057212 */ /* 0x000fe200078ec0ff */
[----:B------:R-:W-:-:S03]  /*4af0*/  IMAD.MOV R7, RZ, RZ, -R8 ;  /* 0x000000ffff077224 */ /* 0x000fc600078e0a08 */
[----:B------:R-:W-:Y:S01]  /*4b00*/  LOP3.LUT R21, R20, R21, RZ, 0xc0, !PT ;  /* 0x0000001514157212 */ /* 0x000fe200078ec0ff */
[----:B------:R-:W-:Y:S02]  /*4b10*/  IMAD R5, R28, R8, R5 ;  /* 0x000000081c057224 */ /* 0x000fe400078e0205 */
[----:B------:R-:W-:Y:S02]  /*4b20*/  @P0 IMAD R6, R9, R24, R4 ;  /* 0x0000001809060224 */ /* 0x000fe400078e0204 */
[----:B--2---:R-:W-:Y:S02]  /*4b30*/  IMAD R4, R7, R27, R26 ;  /* 0x0000001b07047224 */ /* 0x004fe400078e021a */
[----:B---3--:R-:W-:Y:S02]  /*4b40*/  IMAD R6, R5, R32, R6 ;  /* 0x0000002005067224 */ /* 0x008fe400078e0206 */
[----:B------:R-:W-:Y:S02]  /*4b50*/  IMAD R21, R4, R25, R21 ;  /* 0x0000001904157224 */ /* 0x000fe400078e0215 */
[----:B------:R-:W-:-:S02]  /*4b60*/  IMAD.MOV.U32 R8, RZ, RZ, 0x1 ;  /* 0x00000001ff087424 */ /* 0x000fc400078e00ff */
[----:B------:R-:W-:Y:S01]  /*4b70*/  IMAD.MOV.U32 R7, RZ, RZ, R23 ;  /* 0x000000ffff077224 */ /* 0x000fe200078e0017 */
[----:B------:R-:W-:Y:S02]  /*4b80*/  SEL R22, R21, R6, !P0 ;  /* 0x0000000615167207 */ /* 0x000fe40004000000 */
[----:B------:R-:W-:-:S07]  /*4b90*/  SEL R21, R6, R21, !P0 ;  /* 0x0000001506157207 */ /* 0x000fce0004000000 */
.L_x_67:
[----:B------:R-:W-:-:S08]  /*4ba0*/  NOP ;  /* 0x0000000000007918 */ /* 0x000fd00000000000 */
[----:B------:R-:W0:-:S00]  /*4bb0*/  USETMAXREG.DEALLOC.CTAPOOL 0x28 ;  /* 0x00000028000079c8 */ /* 0x000e0000080e0500 */
[----:B0-----:R-:W-:-:S13]  /*4bc0*/  ISETP.NE.AND P0, PT, R3, RZ, PT ;  /* 0x000000ff0300720c */ /* 0x001fda0003f05270 */
[----:B------:R-:W-:Y:S05]  /*4bd0*/  @P0 EXIT ;  /* 0x000000000000094d */ /* 0x000fea0003800000 */
[----:B------:R-:W-:Y:S01]  /*4be0*/  LOP3.LUT P0, RZ, R8, 0xff, RZ, 0xc0, !PT ;  /* 0x000000ff08ff7812 */ /* 0x000fe2000780c0ff */
[----:B------:R-:W-:Y:S02]  /*4bf0*/  IMAD.MOV.U32 R8, RZ, RZ, 0x1 ;  /* 0x00000001ff087424 */ /* 0x000fe400078e00ff */
[----:B------:R-:W-:-:S10]  /*4c00*/  IMAD.MOV.U32 R9, RZ, RZ, RZ ;  /* 0x000000ffff097224 */ /* 0x000fd400078e00ff */
[----:B------:R-:W-:Y:S05]  /*4c10*/  @!P0 BRA `(.L_x_70) ;  /* 0x0000000c00788947 */ /* 0x000fea0003800000 */
[----:B------:R-:W0:Y:S01]  /*4c20*/  LDC R3, c[0x0][0x28c] ;  /* 0x0000a300ff037b82 */ /* 0x000e220000000800 */
[----:B------:R-:W1:Y:S01]  /*4c30*/  S2R R19, SR_CgaCtaId ;  /* 0x0000000000137919 */ /* 0x000e620000008800 */
[----:B------:R-:W-:Y:S01]  /*4c40*/  ULDC UR5, c[0x0][0x658] ;  /* 0x0001960000057ab9 */ /* 0x000fe20000000800 */
[----:B------:R-:W-:Y:S01]  /*4c50*/  UMOV UR7, 0xffffffff ;  /* 0xffffffff00077882 */ /* 0x000fe20000000000 */
[----:B------:R-:W-:Y:S01]  /*4c60*/  ULDC UR6, c[0x0][0xc] ;  /* 0x0000030000067ab9 */ /* 0x000fe20000000800 */
[----:B------:R-:W-:Y:S01]  /*4c70*/  USHF.L.U32 UR9, UR7, UR5, URZ ;  /* 0x0000000507097299 */ /* 0x000fe2000800063f */
[----:B------:R-:W-:Y:S01]  /*4c80*/  BSSY B0, `(.L_x_70) ;  /* 0x00000d7000007945 */ /* 0x000fe20003800000 */
[----:B------:R-:W-:Y:S01]  /*4c90*/  UMOV UR8, 0x1 ;  /* 0x0000000100087882 */ /* 0x000fe20000000000 */
[----:B------:R-:W-:Y:S01]  /*4ca0*/  ULDC UR7, c[0x0][0x10] ;  /* 0x0000040000077ab9 */ /* 0x000fe20000000800 */
[----:B------:R-:W-:Y:S01]  /*4cb0*/  USHF.L.U32 UR5, UR8, UR5, URZ ;  /* 0x0000000508057299 */ /* 0x000fe2000800063f */
[----:B------:R-:W-:Y:S01]  /*4cc0*/  IMAD.MOV.U32 R11, RZ, RZ, 0x1 ;  /* 0x00000001ff0b7424 */ /* 0x000fe200078e00ff */
[----:B------:R-:W-:Y:S01]  /*4cd0*/  UIMAD.WIDE.U32 UR6, UR6, UR7, URZ ;  /* 0x00000007060672a5 */ /* 0x000fe2000f8e003f */
[----:B------:R-:W-:Y:S01]  /*4ce0*/  LOP3.LUT R10, R18, 0x2, RZ, 0xfc, !PT ;  /* 0x00000002120a7812 */ /* 0x000fe200078efcff */
[----:B------:R-:W-:Y:S01]  /*4cf0*/  ULDC UR8, c[0x0][0x14] ;  /* 0x0000050000087ab9 */ /* 0x000fe20000000800 */
[----:B------:R-:W-:Y:S01]  /*4d00*/  IMAD.MOV.U32 R8, RZ, RZ, 0x1 ;  /* 0x00000001ff087424 */ /* 0x000fe200078e00ff */
[----:B------:R-:W-:Y:S01]  /*4d10*/  UIMAD.WIDE.U32 UR30, UR6, UR8, URZ ;  /* 0x00000008061e72a5 */ /* 0x000fe2000f8e003f */
[----:B------:R-:W-:Y:S01]  /*4d20*/  IMAD.MOV.U32 R9, RZ, RZ, RZ ;  /* 0x000000ffff097224 */ /* 0x000fe200078e00ff */
[----:B------:R-:W-:Y:S01]  /*4d30*/  UIMAD UR7, UR7, UR8, URZ ;  /* 0x00000008070772a4 */ /* 0x000fe2000f8e023f */
[----:B------:R-:W-:Y:S01]  /*4d40*/  ULDC UR4, c[0x0][0x600] ;  /* 0x0001800000047ab9 */ /* 0x000fe20000000800 */
[----:B------:R-:W-:-:S02]  /*4d50*/  ULOP3.LUT UR6, URZ, UR9, URZ, 0x33, !UPT ;  /* 0x000000093f067292 */ /* 0x000fc4000f8e333f */
[----:B------:R-:W-:Y:S01]  /*4d60*/  UIADD3 UR4, UR4, -0x1, URZ ;  /* 0xffffffff04047890 */ /* 0x000fe2000fffe03f */
[----:B0-----:R-:W-:Y:S01]  /*4d70*/  VIADD R3, R3, 0x7f ;  /* 0x0000007f03037836 */ /* 0x001fe20000000000 */
[----:B------:R-:W-:Y:S01]  /*4d80*/  UIADD3 UR7, UR31, UR7, URZ ;  /* 0x000000071f077290 */ /* 0x000fe2000fffe03f */
[----:B------:R-:W-:-:S03]  /*4d90*/  ULDC.64 UR38, c[0x0][0x198] ;  /* 0x0000660000267ab9 */ /* 0x000fc60000000a00 */
[----:B------:R-:W-:-:S04]  /*4da0*/  SHF.R.S32.HI R4, RZ, 0x1f, R3 ;  /* 0x0000001fff047819 */ /* 0x000fc80000011403 */
[----:B------:R-:W-:Y:S01]  /*4db0*/  LEA.HI R4, R4, R3, RZ, 0x7 ;  /* 0x0000000304047211 */ /* 0x000fe200078f38ff */
[C---:B-1----:R-:W-:Y:S02]  /*4dc0*/  IMAD.SHL.U32 R13, R19.reuse, 0x8, RZ ;  /* 0x00000008130d7824 */ /* 0x042fe400078e00ff */
[----:B------:R-:W-:Y:S01]  /*4dd0*/  IMAD.SHL.U32 R19, R19, 0x200, RZ ;  /* 0x0000020013137824 */ /* 0x000fe200078e00ff */
[----:B------:R-:W-:Y:S02]  /*4de0*/  SHF.R.S32.HI R12, RZ, 0x7, R4 ;  /* 0x00000007ff0c7819 */ /* 0x000fe40000011404 */
[----:B------:R-:W-:Y:S02]  /*4df0*/  LOP3.LUT R13, R13, 0x8, RZ, 0xc0, !PT ;  /* 0x000000080d0d7812 */ /* 0x000fe400078ec0ff */
[----:B------:R-:W-:Y:S01]  /*4e00*/  LOP3.LUT R19, R19, 0x200, RZ, 0xc0, !PT ;  /* 0x0000020013137812 */ /* 0x000fe200078ec0ff */
[----:B------:R-:W-:-:S07]  /*4e10*/  VIADD R20, R12, 0x1 ;  /* 0x000000010c147836 */ /* 0x000fce0000000000 */
.L_x_81:
[----:B------:R-:W-:-:S03]  /*4e20*/  UMOV UR8, 0xffffffff ;  /* 0xffffffff00087882 */ /* 0x000fc60000000000 */
[----:B------:R-:W-:Y:S05]  /*4e30*/  BRA.DIV UR8, `(.L_x_71) ;  /* 0x0000000e08b47947 */ /* 0x000fea000b800000 */
[----:B------:R-:W-:-:S13]  /*4e40*/  ELECT P6, URZ, PT ;  /* 0x00000000003f782f */ /* 0x000fda00038c0000 */
.L_x_91:
[----:B------:R-:W0:Y:S01]  /*4e50*/  LDC R3, c[0x0][0x28c] ;  /* 0x0000a300ff037b82 */ /* 0x000e220000000800 */
[----:B------:R-:W-:Y:S01]  /*4e60*/  BSSY B1, `(.L_x_72) ;  /* 0x0000044000017945 */ /* 0x000fe20003800000 */
[----:B0-----:R-:W-:-:S13]  /*4e70*/  ISETP.LT.OR P6, PT, R3, 0x1, !P6 ;  /* 0x000000010300780c */ /* 0x001fda00077c1670 */
[----:B------:R-:W-:Y:S05]  /*4e80*/  @P6 BRA `(.L_x_73) ;  /* 0x0000000400046947 */ /* 0x000fea0003800000 */
[----:B------:R-:W-:Y:S02]  /*4e90*/  IMAD.SHL.U32 R21, R21, 0x100, RZ ;  /* 0x0000010015157824 */ /* 0x000fe400078e00ff */
[----:B------:R-:W-:Y:S02]  /*4ea0*/  IMAD R22, R22, 0x10, R13 ;  /* 0x0000001016167824 */ /* 0x000fe400078e020d */
[----:B------:R-:W-:Y:S02]  /*4eb0*/  IMAD.MOV.U32 R23, RZ, RZ, RZ ;  /* 0x000000ffff177224 */ /* 0x000fe400078e00ff */
[----:B------:R-:W-:Y:S02]  /*4ec0*/  IMAD.MOV.U32 R3, RZ, RZ, R20 ;  /* 0x000000ffff037224 */ /* 0x000fe400078e0014 */
[----:B------:R-:W-:Y:S02]  /*4ed0*/  IMAD.MOV.U32 R4, RZ, RZ, R8 ;  /* 0x000000ffff047224 */ /* 0x000fe400078e0008 */
[----:B------:R-:W-:-:S07]  /*4ee0*/  IMAD.MOV.U32 R6, RZ, RZ, R9 ;  /* 0x000000ffff067224 */ /* 0x000fce00078e0009 */
.L_x_76:
[----:B------:R-:W0:Y:S01]  /*4ef0*/  S2R R14, SR_CgaCtaId ;  /* 0x00000000000e7919 */ /* 0x000e220000008800 */
[----:B------:R-:W-:Y:S02]  /*4f00*/  MOV R5, 0x400 ;  /* 0x0000040000057802 */ /* 0x000fe40000000f00 */
[----:B------:R-:W-:Y:S02]  /*4f10*/  ISETP.NE.AND P1, PT, R0, RZ, PT ;  /* 0x000000ff0000720c */ /* 0x000fe40003f25270 */
[----:B0-----:R-:W-:Y:S02]  /*4f20*/  LEA R15, R14, R5, 0x18 ;  /* 0x000000050e0f7211 */ /* 0x001fe400078ec0ff */
[----:B------:R-:W-:-:S09]  /*4f30*/  SHF.L.U32 R5, R4, 0x1f, RZ ;  /* 0x0000001f04057819 */ /* 0x000fd200000006ff */
[----:B------:R-:W0:Y:S01]  /*4f40*/  @!P1 LDC R14, c[0x0][0x500] ;  /* 0x00014000ff0e9b82 */ /* 0x000e220000000800 */
[----:B------:R-:W-:-:S04]  /*4f50*/  IMAD R24, R6, 0x8, R15 ;  /* 0x0000000806187824 */ /* 0x000fc800078e020f */
[----:B------:R-:W1:Y:S02]  /*4f60*/  SYNCS.PHASECHK.TRANS64.TRYWAIT P0, [R24+URZ+0x18], R5 ;  /* 0x00001805180075a7 */ /* 0x000e64000800017f */
[----:B-1----:R-:W-:Y:S05]  /*4f70*/  @!P0 BRA `(.L_x_74) ;  /* 0x0000000c00848947 */ /* 0x002fea0003800000 */
.L_x_92:
[----:B-1----:R-:W-:Y:S01]  /*4f80*/  PRMT R5, R10, 0x9910, RZ ;  /* 0x000099100a057816 */ /* 0x002fe200000000ff */
[----:B0-----:R0:W-:Y:S03]  /*4f90*/  @!P1 SYNCS.ARRIVE.TRANS64 RZ, [R24+URZ], R14 ;  /* 0x0000000e18ff99a7 */ /* 0x0011e6000800003f */
[----:B------:R-:W-:-:S13]  /*4fa0*/  ISETP.NE.AND P0, PT, R5, 0x2, PT ;  /* 0x000000020500780c */ /* 0x000fda0003f05270 */
[----:B0-----:R-:W-:Y:S05]  /*4fb0*/  @P0 BRA `(.L_x_75) ;  /* 0x0000000000040947 */ /* 0x001fea0003800000 */
[----:B------:R-:W-:Y:S01]  /*4fc0*/  BPT.TRAP 0x1 ;  /* 0x000000040000795c */ /* 0x000fe20000300000 */
.L_x_75:
[----:B------:R-:W-:Y:S01]  /*4fd0*/  IMAD R5, R6, 0x10000, R15 ;  /* 0x0001000006057824 */ /* 0x000fe200078e020f */
[----:B------:R-:W-:Y:S01]  /*4fe0*/  R2UR UR34, R23 ;  /* 0x00000000172272ca */ /* 0x000fe200000e0000 */
[----:B------:R-:W-:Y:S01]  /*4ff0*/  VIADD R3, R3, 0xffffffff ;  /* 0xffffffff03037836 */ /* 0x000fe20000000000 */
[----:B------:R-:W-:Y:S01]  /*5000*/  R2UR UR33, R24 ;  /* 0x00000000182172ca */ /* 0x000fe200000e0000 */
[----:B------:R-:W-:Y:S01]  /*5010*/  UIADD3 UR14, UP0, UR38, 0xf0, URZ ;  /* 0x000000f0260e7890 */ /* 0x000fe2000ff1e03f */
[----:B------:R-:W-:Y:S01]  /*5020*/  R2UR UR24, R5 ;  /* 0x00000000051872ca */ /* 0x000fe200000e0000 */
[----:B------:R-:W-:Y:S01]  /*5030*/  IMAD R5, R6, 0x800, R19 ;  /* 0x0000080006057824 */ /* 0x000fe200078e0213 */
[----:B------:R-:W-:Y:S01]  /*5040*/  R2UR UR36, R7 ;  /* 0x00000000072472ca */ /* 0x000fe200000e0000 */
[----:B------:R-:W-:Y:S01]  /*5050*/  UIADD3 UR40, UP1, UR38, 0x1f0, URZ ;  /* 0x000001f026287890 */ /* 0x000fe2000ff3e03f */
[----:B------:R-:W-:Y:S01]  /*5060*/  R2UR UR35, R21 ;  /* 0x00000000152372ca */ /* 0x000fe200000e0000 */
[----:B------:R-:W-:Y:S01]  /*5070*/  IMAD R5, R5, 0x2, R15 ;  /* 0x0000000205057824 */ /* 0x000fe200078e020f */
[----:B------:R-:W-:Y:S01]  /*5080*/  R2UR UR19, R22 ;  /* 0x00000000161372ca */ /* 0x000fe200000e0000 */
[----:B------:R-:W-:Y:S01]  /*5090*/  UIADD3.X UR15, URZ, UR39, URZ, UP0, !UPT ;  /* 0x000000273f0f7290 */ /* 0x000fe200087fe43f */
[----:B------:R-:W-:Y:S01]  /*50a0*/  ISETP.GT.AND P1, PT, R3, 0x1, PT ;  /* 0x000000010300780c */ /* 0x000fe20003f24270 */
[----:B------:R-:W-:Y:S01]  /*50b0*/  UIADD3 UR26, UR34, 0x40, URZ ;  /* 0x00000040221a7890 */ /* 0x000fe2000fffe03f */
[----:B------:R-:W-:Y:S01]  /*50c0*/  R2UR UR8, R5 ;  /* 0x00000000050872ca */ /* 0x000fe200000e0000 */
[----:B------:R-:W-:Y:S01]  /*50d0*/  UIADD3.X UR41, URZ, UR39, URZ, UP1, !UPT ;  /* 0x000000273f297290 */ /* 0x000fe20008ffe43f */
[----:B------:R-:W-:Y:S01]  /*50e0*/  VIADD R6, R6, 0x1 ;  /* 0x0000000106067836 */ /* 0x000fe20000000000 */
[----:B------:R-:W-:Y:S01]  /*50f0*/  UIADD3 UR32, UR24, 0x100, URZ ;  /* 0x0000010018207890 */ /* 0x000fe2000fffe03f */
[----:B------:R-:W-:Y:S01]  /*5100*/  VIADD R23, R23, 0x80 ;  /* 0x0000008017177836 */ /* 0x000fe20000000000 */
[----:B------:R-:W-:Y:S01]  /*5110*/  UIADD3 UR24, UR24, 0x8100, URZ ;  /* 0x0000810018187890 */ /* 0x000fe2000fffe03f */
[----:B------:R-:W-:Y:S01]  /*5120*/  UMOV UR22, 0x0 ;  /* 0x0000000000167882 */ /* 0x000fe20000000000 */
[----:B------:R-:W-:Y:S01]  /*5130*/  UMOV UR23, 0x10000000 ;  /* 0x1000000000177882 */ /* 0x000fe20000000000 */
[----:B------:R-:W-:Y:S01]  /*5140*/  ISETP.NE.AND P0, PT, R6, 0x3, PT ;  /* 0x000000030600780c */ /* 0x000fe20003f05270 */
[----:B------:R-:W-:Y:S01]  /*5150*/  UMOV UR25, UR33 ;  /* 0x0000002100197c82 */ /* 0x000fe20008000000 */
[----:B------:R-:W-:Y:S01]  /*5160*/  UMOV UR28, UR36 ;  /* 0x00000024001c7c82 */ /* 0x000fe20008000000 */
[----:B------:R-:W-:-:S02]  /*5170*/  UMOV UR27, UR35 ;  /* 0x00000023001b7c82 */ /* 0x000fc40008000000 */
[----:B------:R-:W-:Y:S01]  /*5180*/  UIADD3 UR16, UR8, 0x30100, URZ ;  /* 0x0003010008107890 */ /* 0x000fe2000fffe03f */
[----:B------:R0:W-:Y:S01]  /*5190*/  UTMALDG.3D [UR32], [UR14], desc[UR22] ;  /* 0x000016200e0075b4 */ /* 0x0001e20008011000 */
[----:B------:R-:W-:Y:S01]  /*51a0*/  UIADD3 UR8, UR8, 0x30900, URZ ;  /* 0x0003090008087890 */ /* 0x000fe2000fffe03f */
[----:B------:R-:W-:Y:S01]  /*51b0*/  SEL R5, RZ, 0x1, P0 ;  /* 0x00000001ff057807 */ /* 0x000fe20000000000 */
[----:B------:R-:W-:Y:S01]  /*51c0*/  UMOV UR13, 0x30000 ;  /* 0x00030000000d7882 */ /* 0x000fe20000000000 */
[----:B------:R-:W-:Y:S01]  /*51d0*/  UMOV UR17, UR33 ;  /* 0x0000002100117c82 */ /* 0x000fe20008000000 */
[----:B------:R-:W-:Y:S01]  /*51e0*/  UMOV UR18, UR34 ;  /* 0x0000002200127c82 */ /* 0x000fe20008000000 */
[----:B------:R-:W-:Y:S01]  /*51f0*/  UMOV UR20, UR36 ;  /* 0x0000002400147c82 */ /* 0x000fe20008000000 */
[----:B------:R-:W-:Y:S01]  /*5200*/  UMOV UR9, UR33 ;  /* 0x0000002100097c82 */ /* 0x000fe20008000000 */
[----:B------:R-:W-:Y:S01]  /*5210*/  UMOV UR11, UR19 ;  /* 0x00000013000b7c82 */ /* 0x000fe20008000000 */
[----:B------:R-:W-:Y:S01]  /*5220*/  UMOV UR12, UR36 ;  /* 0x00000024000c7c82 */ /* 0x000fe20008000000 */
[----:B------:R0:W-:Y:S01]  /*5230*/  UTMALDG.3D [UR24], [UR14], desc[UR22] ;  /* 0x000016180e0075b4 */ /* 0x0001e20008011000 */
[----:B------:R-:W-:Y:S01]  /*5240*/  UMOV UR10, UR26 ;  /* 0x0000001a000a7c82 */ /* 0x000fe20008000000 */
[----:B------:R-:W-:-:S02]  /*5250*/  LOP3.LUT R4, R4, R5, RZ, 0x3c, !PT ;  /* 0x0000000504047212 */ /* 0x000fc400078e3cff */
[----:B------:R-:W-:Y:S01]  /*5260*/  SEL R6, R6, RZ, P0 ;  /* 0x000000ff06067207 */ /* 0x000fe20000000000 */
[----:B------:R0:W-:Y:S01]  /*5270*/  UTMALDG.3D.MULTICAST [UR16], [UR40], UR13, desc[UR22] ;  /* 0x00001610280073b4 */ /* 0x0001e2000801180d */
[----:B------:R0:W-:Y:S02]  /*5280*/  UTMALDG.3D.MULTICAST [UR8], [UR40], UR13, desc[UR22] ;  /* 0x00001608280073b4 */ /* 0x0001e4000801180d */
[----:B0-----:R-:W-:Y:S05]  /*5290*/  @P1 BRA `(.L_x_76) ;  /* 0xfffffffc00141947 */ /* 0x001fea000383ffff */
.L_x_73:
[----:B------:R-:W-:Y:S05]  /*52a0*/  BSYNC B1 ;  /* 0x0000000000017941 */ /* 0x000fea0003800000 */
.L_x_72:
[----:B------:R-:W-:Y:S01]  /*52b0*/  LOP3.LUT P1, RZ, R11, 0xff, RZ, 0xc0, !PT ;  /* 0x000000ff0bff7812 */ /* 0x000fe2000782c0ff */
[C---:B------:R-:W-:Y:S01]  /*52c0*/  IMAD.IADD R6, R12.reuse, 0x1, R9 ;  /* 0x000000010c067824 */ /* 0x040fe200078e0209 */
[----:B------:R-:W-:Y:S01]  /*52d0*/  ULDC.64 UR8, c[0x0][0x650] ;  /* 0x0001940000087ab9 */ /* 0x000fe20000000a00 */
[----:B------:R-:W-:Y:S01]  /*52e0*/  ISETP.GE.U32.AND P2, PT, R12, 0x3, PT ;  /* 0x000000030c00780c */ /* 0x000fe20003f46070 */
[----:B------:R-:W-:Y:S01]  /*52f0*/  BSSY B1, `(.L_x_77) ;  /* 0x000006d000017945 */ /* 0x000fe20003800000 */
[----:B------:R-:W-:Y:S01]  /*5300*/  IMAD.MOV.U32 R21, RZ, RZ, -0x1 ;  /* 0xffffffffff157424 */ /* 0x000fe200078e00ff */
[----:B------:R-:W-:Y:S01]  /*5310*/  ISETP.GT.U32.AND P0, PT, R6, 0x2, PT ;  /* 0x000000020600780c */ /* 0x000fe20003f04070 */
[----:B------:R-:W-:Y:S01]  /*5320*/  IMAD.MOV.U32 R22, RZ, RZ, -0x1 ;  /* 0xffffffffff167424 */ /* 0x000fe200078e00ff */
[----:B------:R-:W-:Y:S01]  /*5330*/  PRMT R11, RZ, 0x7610, R11 ;  /* 0x00007610ff0b7816 */ /* 0x000fe2000000000b */
[----:B------:R-:W-:Y:S01]  /*5340*/  IMAD.MOV.U32 R7, RZ, RZ, -0x1 ;  /* 0xffffffffff077424 */ /* 0x000fe200078e00ff */
[----:B------:R-:W-:-:S03]  /*5350*/  ISETP.LT.U32.AND P0, PT, R12, 0x3, P0 ;  /* 0x000000030c00780c */ /* 0x000fc60000701070 */
[----:B------:R-:W0:Y:S01]  /*5360*/  @P1 S2R R4, SR_CgaCtaId ;  /* 0x0000000000041919 */ /* 0x000e220000008800 */
[----:B------:R-:W-:-:S04]  /*5370*/  @P1 MOV R3, 0x400 ;  /* 0x0000040000031802 */ /* 0x000fc80000000f00 */
[----:B0-----:R-:W-:Y:S01]  /*5380*/  @P1 LEA R3, R4, R3, 0x18 ;  /* 0x0000000304031211 */ /* 0x001fe200078ec0ff */
[----:B------:R-:W-:-:S03]  /*5390*/  IMAD.WIDE.U32 R4, R6, -0x55555555, RZ ;  /* 0xaaaaaaab06047825 */ /* 0x000fc600078e00ff */
[----:B------:R0:W-:Y:S01]  /*53a0*/  @P1 SYNCS.ARRIVE.TRANS64.A1T0 RZ, [R3+URZ+0x48], RZ ;  /* 0x000048ff03ff19a7 */ /* 0x0001e2000810003f */
[----:B------:R-:W-:Y:S02]  /*53b0*/  IADD3 R2, P1, R2, UR30, RZ ;  /* 0x0000001e02027c10 */ /* 0x000fe4000ff3e0ff */
[----:B------:R-:W-:Y:S02]  /*53c0*/  SHF.R.U32.HI R5, RZ, 0x1, R5 ;  /* 0x00000001ff057819 */ /* 0x000fe40000011605 */
[----:B------:R-:W-:Y:S02]  /*53d0*/  IADD3.X R17, R17, UR7, RZ, P1, !PT ;  /* 0x0000000711117c10 */ /* 0x000fe40008ffe4ff */
[----:B0-----:R-:W-:Y:S01]  /*53e0*/  SEL R3, RZ, 0x1, !P0 ;  /* 0x00000001ff037807 */ /* 0x001fe20004000000 */
[----:B------:R-:W-:Y:S01]  /*53f0*/  IMAD R9, R5, -0x3, R6 ;  /* 0xfffffffd05097824 */ /* 0x000fe200078e0206 */
[----:B------:R-:W-:Y:S02]  /*5400*/  ISETP.GE.U32.AND P0, PT, R2, UR8, PT ;  /* 0x0000000802007c0c */ /* 0x000fe4000bf06070 */
[----:B------:R-:W-:-:S02]  /*5410*/  LOP3.LUT R8, R8, R3, RZ, 0x3c, !PT ;  /* 0x0000000308087212 */ /* 0x000fc400078e3cff */
[----:B------:R-:W-:Y:S02]  /*5420*/  ISETP.GE.U32.AND.EX P0, PT, R17, UR9, PT, P0 ;  /* 0x0000000911007c0c */ /* 0x000fe4000bf06100 */
[----:B------:R-:W-:Y:S02]  /*5430*/  @P2 LOP3.LUT R8, R8, 0x1, R5, 0x78, !PT ;  /* 0x0000000108082812 */ /* 0x000fe400078e7805 */
[----:B------:R-:W-:-:S09]  /*5440*/  PRMT R3, RZ, 0x7610, R3 ;  /* 0x00007610ff037816 */ /* 0x000fd20000000003 */
[----:B------:R-:W-:Y:S05]  /*5450*/  @P0 BRA `(.L_x_78) ;  /* 0x0000000400580947 */ /* 0x000fea0003800000 */
[----:B------:R-:W0:Y:S01]  /*5460*/  S2R R21, SR_CTAID.X ;  /* 0x0000000000157919 */ /* 0x000e220000002500 */
[----:B------:R-:W-:Y:S01]  /*5470*/  ULDC.64 UR8, c[0x0][0x628] ;  /* 0x00018a0000087ab9 */ /* 0x000fe20000000a00 */
[----:B------:R-:W-:Y:S01]  /*5480*/  ULDC UR11, c[0x0][0x630] ;  /* 0x00018c00000b7ab9 */ /* 0x000fe20000000800 */
[----:B------:R-:W-:Y:S01]  /*5490*/  ISETP.NE.U32.AND P0, PT, RZ, UR8, PT ;  /* 0x00000008ff007c0c */ /* 0x000fe2000bf05070 */
[----:B------:R-:W1:Y:S01]  /*54a0*/  S2R R15, SR_CTAID.Y ;  /* 0x00000000000f7919 */ /* 0x000e620000002600 */
[----:B------:R-:W-:Y:S01]  /*54b0*/  ULDC UR12, c[0x0][0x150] ;  /* 0x00005400000c7ab9 */ /* 0x000fe20000000800 */
[----:B------:R-:W-:Y:S01]  /*54c0*/  IMAD.MOV.U32 R4, RZ, RZ, R2 ;  /* 0x000000ffff047224 */ /* 0x000fe200078e0002 */
[----:B------:R-:W-:Y:S01]  /*54d0*/  ISETP.NE.AND.EX P0, PT, RZ, UR9, PT, P0 ;  /* 0x00000009ff007c0c */ /* 0x000fe2000bf05300 */
[----:B------:R-:W-:Y:S01]  /*54e0*/  IMAD.MOV.U32 R5, RZ, RZ, R17 ;  /* 0x000000ffff057224 */ /* 0x000fe200078e0011 */
[----:B0-----:R-:W-:-:S11]  /*54f0*/  I2FP.F32.U32 R22, R21 ;  /* 0x0000001500167245 */ /* 0x001fd60000201000 */
[----:B------:R-:W-:Y:S05]  /*5500*/  @!P0 BRA `(.L_x_79) ;  /* 0x0000000000288947 */ /* 0x000fea0003800000 */
[----:B------:R-:W-:Y:S02]  /*5510*/  ULDC UR10, c[0x0][0x634] ;  /* 0x00018d00000a7ab9 */ /* 0x000fe40000000800 */
[----:B------:R-:W-:-:S05]  /*5520*/  IADD3 R5, P0, R2, UR10, RZ ;  /* 0x0000000a02057c10 */ /* 0x000fca000ff1e0ff */
[----:B------:R-:W-:-:S04]  /*5530*/  IMAD.X R3, RZ, RZ, R17, P0 ;  /* 0x000000ffff037224 */ /* 0x000fc800000e0611 */
[----:B------:R-:W-:-:S04]  /*5540*/  IMAD.WIDE.U32 R6, R3, UR8, RZ ;  /* 0x0000000803067c25 */ /* 0x000fc8000f8e00ff */
[----:B------:R-:W-:-:S04]  /*5550*/  IMAD.WIDE.U32 R6, P0, R5, UR9, R6 ;  /* 0x0000000905067c25 */ /* 0x000fc8000f800006 */
[----:B------:R-:W-:-:S04]  /*5560*/  IMAD.WIDE.U32 R4, R5, UR8, RZ ;  /* 0x0000000805047c25 */ /* 0x000fc8000f8e00ff */
[----:B------:R-:W-:Y:S01]  /*5570*/  IMAD.MOV.U32 R4, RZ, RZ, R7 ;  /* 0x000000ffff047224 */ /* 0x000fe200078e0007 */
[----:B------:R-:W-:Y:S01]  /*5580*/  IADD3 RZ, P1, R5, R6, RZ ;  /* 0x0000000605ff7210 */ /* 0x000fe20007f3e0ff */
[----:B------:R-:W-:-:S04]  /*5590*/  IMAD.X R5, RZ, RZ, RZ, P0 ;  /* 0x000000ffff057224 */ /* 0x000fc800000e06ff */
[----:B------:R-:W-:-:S08]  /*55a0*/  IMAD.WIDE.U32.X R4, R3, UR9, R4, P1 ;  /* 0x0000000903047c25 */ /* 0x000fd000088e0404 */
.L_x_79:
[--C-:B------:R-:W-:Y:S01]  /*55b0*/  SHF.R.U64 R14, R4, UR11, R5.reuse ;  /* 0x0000000b040e7c19 */ /* 0x100fe20008001205 */
[----:B------:R-:W-:Y:S01]  /*55c0*/  FMUL R22, R22, UR12 ;  /* 0x0000000c16167c20 */ /* 0x000fe20008400000 */
[----:B------:R-:W-:Y:S01]  /*55d0*/  SHF.R.U32.HI R3, RZ, UR11, R5 ;  /* 0x0000000bff037c19 */ /* 0x000fe20008011605 */
[----:B------:R-:W0:Y:S01]  /*55e0*/  LDC R6, c[0x0][0x144] ;  /* 0x00005100ff067b82 */ /* 0x000e220000000800 */
[----:B------:R-:W-:Y:S01]  /*55f0*/  IADD3 R4, P0, RZ, -R14, RZ ;  /* 0x8000000eff047210 */ /* 0x000fe20007f1e0ff */
[----:B------:R-:W-:Y:S01]  /*5600*/  ULDC.64 UR8, c[0x0][0x620] ;  /* 0x0001880000087ab9 */ /* 0x000fe20000000a00 */
[----:B-1----:R-:W-:Y:S01]  /*5610*/  I2FP.F32.U32 R5, R15 ;  /* 0x0000000f00057245 */ /* 0x002fe20000201000 */
[----:B------:R-:W1:Y:S01]  /*5620*/  F2I.U32.TRUNC.NTZ R22, R22 ;  /* 0x0000001600167305 */ /* 0x000e62000020f000 */
[----:B------:R-:W-:Y:S01]  /*5630*/  ULDC UR10, c[0x0][0x154] ;  /* 0x00005500000a7ab9 */ /* 0x000fe20000000800 */
[----:B------:R-:W-:Y:S01]  /*5640*/  IMAD.X R3, RZ, RZ, ~R3, P0 ;  /* 0x000000ffff037224 */ /* 0x000fe200000e0e03 */
[----:B------:R-:W-:Y:S01]  /*5650*/  ISETP.NE.AND P2, PT, R16, 0x1, PT ;  /* 0x000000011000780c */ /* 0x000fe20003f45270 */
[----:B------:R-:W-:Y:S01]  /*5660*/  FMUL R23, R5, UR10 ;  /* 0x0000000a05177c20 */ /* 0x000fe20008400000 */
[----:B------:R-:W2:Y:S01]  /*5670*/  LDC R24, c[0x0][0x148] ;  /* 0x00005200ff187b82 */ /* 0x000ea20000000800 */
[----:B------:R-:W-:Y:S01]  /*5680*/  IMAD R3, R3, UR8, RZ ;  /* 0x0000000803037c24 */ /* 0x000fe2000f8e02ff */
[----:B------:R-:W-:-:S02]  /*5690*/  ULDC.64 UR10, c[0x0][0x640] ;  /* 0x00019000000a7ab9 */ /* 0x000fc40000000a00 */
[----:B------:R-:W-:Y:S01]  /*56a0*/  ISETP.NE.U32.AND P0, PT, RZ, UR10, PT ;  /* 0x0000000aff007c0c */ /* 0x000fe2000bf05070 */
[C---:B------:R-:W-:Y:S01]  /*56b0*/  IMAD R7, R4.reuse, UR9, R3 ;  /* 0x0000000904077c24 */ /* 0x040fe2000f8e0203 */
[----:B------:R-:W3:Y:S01]  /*56c0*/  F2I.U32.TRUNC.NTZ R23, R23 ;  /* 0x0000001700177305 */ /* 0x000ee2000020f000 */
[----:B------:R-:W-:Y:S01]  /*56d0*/  IMAD.MOV.U32 R3, RZ, RZ, R17 ;  /* 0x000000ffff037224 */ /* 0x000fe200078e0011 */
[----:B------:R-:W-:Y:S01]  /*56e0*/  ISETP.NE.AND.EX P0, PT, RZ, UR11, PT, P0 ;  /* 0x0000000bff007c0c */ /* 0x000fe2000bf05300 */
[----:B-1----:R-:W-:Y:S02]  /*56f0*/  IMAD.MOV R22, RZ, RZ, -R22 ;  /* 0x000000ffff167224 */ /* 0x002fe400078e0a16 */
[----:B------:R-:W-:Y:S01]  /*5700*/  IMAD.WIDE.U32 R4, R4, UR8, R2 ;  /* 0x0000000804047c25 */ /* 0x000fe2000f8e0002 */
[----:B------:R-:W-:-:S03]  /*5710*/  ULDC UR8, c[0x0][0x618] ;  /* 0x0001860000087ab9 */ /* 0x000fc60000000800 */
[----:B------:R-:W-:Y:S02]  /*5720*/  IMAD.IADD R5, R5, 0x1, R7 ;  /* 0x0000000105057824 */ /* 0x000fe400078e0207 */
[----:B0-----:R-:W-:-:S03]  /*5730*/  IMAD R3, R6, R22, R21 ;  /* 0x0000001606037224 */ /* 0x001fc600078e0215 */
[----:B------:R-:W-:Y:S01]  /*5740*/  SHF.R.U64 R21, R4, UR8, R5 ;  /* 0x0000000804157c19 */ /* 0x000fe20008001205 */
[----:B---3--:R-:W-:Y:S01]  /*5750*/  IMAD.MOV R6, RZ, RZ, -R23 ;  /* 0x000000ffff067224 */ /* 0x008fe200078e0a17 */
[----:B------:R-:W-:Y:S01]  /*5760*/  SHF.R.U32.HI R4, RZ, UR8, R5 ;  /* 0x00000008ff047c19 */ /* 0x000fe20008011605 */
[----:B------:R-:W-:Y:S02]  /*5770*/  ULDC UR8, c[0x0][0x608] ;  /* 0x0001820000087ab9 */ /* 0x000fe40000000800 */
[----:B--2---:R-:W-:Y:S01]  /*5780*/  @P2 IMAD R3, R24, R6, R15 ;  /* 0x0000000618032224 */ /* 0x004fe200078e020f */
[--C-:B------:R-:W-:Y:S02]  /*5790*/  SHF.R.U64 R22, R21, UR8, R4.reuse ;  /* 0x0000000815167c19 */ /* 0x100fe40008001204 */
[----:B------:R-:W-:Y:S01]  /*57a0*/  SHF.R.U32.HI R5, RZ, UR8, R4 ;  /* 0x00000008ff057c19 */ /* 0x000fe20008011604 */
[----:B------:R-:W-:-:S03]  /*57b0*/  ULDC UR8, c[0x0][0x658] ;  /* 0x0001960000087ab9 */ /* 0x000fc60000000800 */
[--C-:B------:R-:W-:Y:S02]  /*57c0*/  SHF.R.U64 R15, R22, UR8, R5.reuse ;  /* 0x00000008160f7c19 */ /* 0x100fe40008001205 */
[----:B------:R-:W-:-:S03]  /*57d0*/  SHF.R.U32.HI R23, RZ, UR8, R5 ;  /* 0x00000008ff177c19 */ /* 0x000fc60008011605 */
[----:B------:R-:W-:Y:S02]  /*57e0*/  IMAD.MOV.U32 R6, RZ, RZ, R15 ;  /* 0x000000ffff067224 */ /* 0x000fe400078e000f */
[----:B------:R-:W-:Y:S01]  /*57f0*/  IMAD.MOV.U32 R5, RZ, RZ, R23 ;  /* 0x000000ffff057224 */ /* 0x000fe200078e0017 */
[----:B------:R-:W-:Y:S06]  /*5800*/  @!P0 BRA `(.L_x_80) ;  /* 0x00000000002c8947 */ /* 0x000fec0003800000 */
        /* <DEDUP_REMOVED lines=9> */
[----:B------:R-:W-:-:S04]  /*58a0*/  IMAD.WIDE.U32.X R4, R23, UR11, R4, P1 ;  /* 0x0000000b17047c25 */ /* 0x000fc800088e0404 */
[----:B------:R-:W-:-:S07]  /*58b0*/  IMAD.MOV.U32 R6, RZ, RZ, R4 ;  /* 0x000000ffff067224 */ /* 0x000fce00078e0004 */
.L_x_80:
[----:B------:R-:W-:Y:S01]  /*58c0*/  ULDC UR8, c[0x0][0x648] ;  /* 0x0001920000087ab9 */ /* 0x000fe20000000800 */
[----:B------:R-:W-:Y:S01]  /*58d0*/  LOP3.LUT R4, R22, UR6, RZ, 0xc0, !PT ;  /* 0x0000000616047c12 */ /* 0x000fe2000f8ec0ff */
[----:B------:R-:W-:Y:S01]  /*58e0*/  ULDC UR9, c[0x0][0x610] ;  /* 0x0001840000097ab9 */ /* 0x000fe20000000800 */
[----:B------:R-:W-:Y:S01]  /*58f0*/  SHF.R.U64 R5, R6, UR8, R5 ;  /* 0x0000000806057c19 */ /* 0x000fe20008001205 */
[----:B------:R-:W-:Y:S01]  /*5900*/  ULDC UR8, c[0x0][0x638] ;  /* 0x00018e0000087ab9 */ /* 0x000fe20000000800 */
[----:B------:R-:W-:Y:S01]  /*5910*/  LOP3.LUT R22, R21, UR4, RZ, 0xc0, !PT ;  /* 0x0000000415167c12 */ /* 0x000fe2000f8ec0ff */
[----:B------:R-:W-:Y:S02]  /*5920*/  IMAD.MOV.U32 R7, RZ, RZ, R14 ;  /* 0x000000ffff077224 */ /* 0x000fe400078e000e */
[----:B------:R-:W-:Y:S02]  /*5930*/  IMAD.MOV R6, RZ, RZ, -R5 ;  /* 0x000000ffff067224 */ /* 0x000fe400078e0a05 */
[----:B------:R-:W-:-:S02]  /*5940*/  IMAD R4, R5, UR5, R4 ;  /* 0x0000000505047c24 */ /* 0x000fc4000f8e0204 */
[----:B------:R-:W-:Y:S01]  /*5950*/  IMAD R15, R6, UR8, R15 ;  /* 0x00000008060f7c24 */ /* 0x000fe2000f8e020f */
[----:B------:R-:W-:Y:S01]  /*5960*/  ULDC UR8, c[0x0][0x600] ;  /* 0x0001800000087ab9 */ /* 0x000fe20000000800 */
[----:B------:R-:W-:Y:S02]  /*5970*/  IMAD R21, R4, UR9, R3 ;  /* 0x0000000904157c24 */ /* 0x000fe4000f8e0203 */
[----:B------:R-:W-:Y:S02]  /*5980*/  IMAD R4, R15, UR8, R22 ;  /* 0x000000080f047c24 */ /* 0x000fe4000f8e0216 */
[----:B------:R-:W-:-:S03]  /*5990*/  IMAD.MOV.U32 R3, RZ, RZ, 0x1 ;  /* 0x00000001ff037424 */ /* 0x000fc600078e00ff */
[----:B------:R-:W-:Y:S02]  /*59a0*/  SEL R22, R4, R21, !P2 ;  /* 0x0000001504167207 */ /* 0x000fe40005000000 */
[----:B------:R-:W-:-:S07]  /*59b0*/  SEL R21, R21, R4, !P2 ;  /* 0x0000000415157207 */ /* 0x000fce0005000000 */
.L_x_78:
[----:B------:R-:W-:Y:S05]  /*59c0*/  BSYNC B1 ;  /* 0x0000000000017941 */ /* 0x000fea0003800000 */
.L_x_77:
[----:B------:R-:W-:-:S13]  /*59d0*/  LOP3.LUT P0, RZ, R3, 0xff, RZ, 0xc0, !PT ;  /* 0x000000ff03ff7812 */ /* 0x000fda000780c0ff */
[----:B------:R-:W-:Y:S05]  /*59e0*/  @P0 BRA `(.L_x_81) ;  /* 0xfffffff4000c0947 */ /* 0x000fea000383ffff */
[----:B------:R-:W-:Y:S05]  /*59f0*/  BSYNC B0 ;  /* 0x0000000000007941 */ /* 0x000fea0003800000 */
.L_x_70:
[----:B------:R-:W-:-:S03]  /*5a00*/  UMOV UR8, 0xffffffff ;  /* 0xffffffff00087882 */ /* 0x000fc60000000000 */
[----:B------:R-:W-:Y:S05]  /*5a10*/  BRA.DIV UR8, `(.L_x_82) ;  /* 0x0000000208f07947 */ /* 0x000fea000b800000 */
[----:B------:R-:W-:-:S13]  /*5a20*/  ELECT P6, URZ, PT ;  /* 0x00000000003f782f */ /* 0x000fda00038c0000 */
.L_x_95:
[----:B------:R-:W-:Y:S04]  /*5a30*/  BSSY B0, `(.L_x_83) ;  /* 0x0000022000007945 */ /* 0x000fe80003800000 */
[----:B------:R-:W-:Y:S05]  /*5a40*/  @!P6 BRA `(.L_x_84) ;  /* 0x000000000080e947 */ /* 0x000fea0003800000 */
[----:B------:R-:W-:-:S04]  /*5a50*/  LOP3.LUT R18, R18, 0x2, RZ, 0xfc, !PT ;  /* 0x0000000212127812 */ /* 0x000fc800078efcff */
[----:B------:R-:W-:-:S13]  /*5a60*/  ISETP.NE.AND P0, PT, R18, 0x3, PT ;  /* 0x000000031200780c */ /* 0x000fda0003f05270 */
[----:B------:R-:W-:Y:S05]  /*5a70*/  @!P0 BRA `(.L_x_85) ;  /* 0x0000000000048947 */ /* 0x000fea0003800000 */
[----:B------:R-:W-:Y:S01]  /*5a80*/  BPT.TRAP 0x1 ;  /* 0x000000040000795c */ /* 0x000fe20000300000 */
.L_x_85:
[----:B------:R-:W0:Y:S01]  /*5a90*/  S2R R3, SR_CgaCtaId ;  /* 0x0000000000037919 */ /* 0x000e220000008800 */
[----:B------:R-:W-:Y:S02]  /*5aa0*/  MOV R0, 0x400 ;  /* 0x0000040000007802 */ /* 0x000fe40000000f00 */
[----:B------:R-:W-:Y:S02]  /*5ab0*/  SHF.L.U32 R2, R8, 0x1f, RZ ;  /* 0x0000001f08027819 */ /* 0x000fe400000006ff */
[----:B0-----:R-:W-:-:S05]  /*5ac0*/  LEA R0, R3, R0, 0x18 ;  /* 0x0000000003007211 */ /* 0x001fca00078ec0ff */
[----:B------:R-:W-:-:S04]  /*5ad0*/  VIADD R0, R0, 0x18 ;  /* 0x0000001800007836 */ /* 0x000fc80000000000 */
[C---:B------:R-:W-:Y:S02]  /*5ae0*/  IMAD R7, R9.reuse, 0x8, R0 ;  /* 0x0000000809077824 */ /* 0x040fe400078e0200 */
[----:B------:R-:W-:Y:S02]  /*5af0*/  VIADD R9, R9, 0x1 ;  /* 0x0000000109097836 */ /* 0x000fe40000000000 */
[----:B------:R-:W0:Y:S03]  /*5b00*/  SYNCS.PHASECHK.TRANS64.TRYWAIT P0, [R7+URZ], R2 ;  /* 0x00000002070075a7 */ /* 0x000e26000800017f */
[----:B------:R-:W-:-:S04]  /*5b10*/  ISETP.NE.AND P1, PT, R9, 0x3, PT ;  /* 0x000000030900780c */ /* 0x000fc80003f25270 */
[----:B------:R-:W-:Y:S02]  /*5b20*/  SEL R3, RZ, 0x1, P1 ;  /* 0x00000001ff037807 */ /* 0x000fe40000800000 */
[----:B------:R-:W-:Y:S02]  /*5b30*/  SEL R9, R9, RZ, P1 ;  /* 0x000000ff09097207 */ /* 0x000fe40000800000 */
[----:B------:R-:W-:-:S03]  /*5b40*/  LOP3.LUT R11, R8, R3, RZ, 0x3c, !PT ;  /* 0x00000003080b7212 */ /* 0x000fc600078e3cff */
[----:B------:R-:W-:Y:S01]  /*5b50*/  IMAD R6, R9, 0x8, R0 ;  /* 0x0000000809067824 */ /* 0x000fe200078e0200 */
[----:B------:R-:W-:Y:S01]  /*5b60*/  SHF.L.U32 R5, R11, 0x1f, RZ ;  /* 0x0000001f0b057819 */ /* 0x000fe200000006ff */
[----:B0-----:R-:W-:Y:S06]  /*5b70*/  @!P0 BRA `(.L_x_86) ;  /* 0x0000000000b88947 */ /* 0x001fec0003800000 */
.L_x_96:
[----:B------:R-:W1:Y:S01]  /*5b80*/  SYNCS.PHASECHK.TRANS64.TRYWAIT P0, [R6+URZ], R5 ;  /* 0x00000005060075a7 */ /* 0x000e62000800017f */
[----:B0-----:R-:W-:-:S05]  /*5b90*/  VIADD R2, R9, 0x1 ;  /* 0x0000000109027836 */ /* 0x001fca0000000000 */
[----:B------:R-:W-:-:S04]  /*5ba0*/  ISETP.NE.AND P1, PT, R2, 0x3, PT ;  /* 0x000000030200780c */ /* 0x000fc80003f25270 */
[----:B------:R-:W-:Y:S02]  /*5bb0*/  SEL R4, RZ, 0x1, P1 ;  /* 0x00000001ff047807 */ /* 0x000fe40000800000 */
[----:B------:R-:W-:Y:S02]  /*5bc0*/  SEL R3, R2, RZ, P1 ;  /* 0x000000ff02037207 */ /* 0x000fe40000800000 */
[----:B------:R-:W-:Y:S01]  /*5bd0*/  LOP3.LUT R4, R11, R4, RZ, 0x3c, !PT ;  /* 0x000000040b047212 */ /* 0x000fe200078e3cff */
[----:B-1----:R-:W-:Y:S06]  /*5be0*/  @!P0 BRA `(.L_x_87) ;  /* 0x0000000000b08947 */ /* 0x002fec0003800000 */
.L_x_97:
[----:B------:R-:W-:Y:S01]  /*5bf0*/  IMAD R3, R3, 0x8, R0 ;  /* 0x0000000803037824 */ /* 0x000fe200078e0200 */
[----:B------:R-:W-:-:S07]  /*5c00*/  SHF.L.U32 R0, R4, 0x1f, RZ ;  /* 0x0000001f04007819 */ /* 0x000fce00000006ff */
.L_x_88:
[----:B-1----:R1:W2:Y:S02]  /*5c10*/  SYNCS.PHASECHK.TRANS64.TRYWAIT P0, [R3+URZ], R0 ;  /* 0x00000000030075a7 */ /* 0x0022a4000800017f */
[----:B--2---:R-:W-:Y:S05]  /*5c20*/  @!P0 NANOSLEEP.SYNCS 0x989680 ;  /* 0x009896800000895d */ /* 0x004fea0003900000 */
[----:B------:R-:W2:Y:S02]  /*5c30*/  @!P0 SYNCS.PHASECHK.TRANS64 P0, [R3+URZ], R0 ;  /* 0x00000000030085a7 */ /* 0x000ea4000800007f */
[----:B--2---:R-:W-:Y:S05]  /*5c40*/  @!P0 BRA `(.L_x_88) ;  /* 0xfffffffc00f08947 */ /* 0x004fea000383ffff */
.L_x_84:
[----:B------:R-:W-:Y:S05]  /*5c50*/  BSYNC B0 ;  /* 0x0000000000007941 */ /* 0x000fea0003800000 */
.L_x_83:
[----:B------:R-:W-:Y:S05]  /*5c60*/  EXIT ;  /* 0x000000000000794d */ /* 0x000fea0003800000 */
.L_x_21:
[----:B---3--:R3:W4:Y:S02]  /*5c70*/  SYNCS.PHASECHK.TRANS64.TRYWAIT P1, [R3+URZ], R0 ;  /* 0x00000000030075a7 */ /* 0x008724000802017f */
[----:B----4-:R-:W-:Y:S05]  /*5c80*/  @!P1 NANOSLEEP.SYNCS 0x989680 ;  /* 0x009896800000995d */ /* 0x010fea0003900000 */
[----:B------:R-:W4:Y:S02]  /*5c90*/  @!P1 SYNCS.PHASECHK.TRANS64 P1, [R3+URZ], R0 ;  /* 0x00000000030095a7 */ /* 0x000f24000802007f */
[----:B----4-:R-:W-:Y:S05]  /*5ca0*/  @!P1 BRA `(.L_x_21) ;  /* 0xfffffffc00f09947 */ /* 0x010fea000383ffff */
[----:B------:R-:W-:Y:S05]  /*5cb0*/  BRA `(.L_x_20) ;  /* 0xffffffb8003c7947 */ /* 0x000fea000383ffff */
.L_x_26:
[----:B-1----:R1:W2:Y:S02]  /*5cc0*/  SYNCS.PHASECHK.TRANS64.TRYWAIT P1, [R5+URZ], R4 ;  /* 0x00000004050075a7 */ /* 0x0022a4000802017f */
[----:B--2---:R-:W-:Y:S05]  /*5cd0*/  @!P1 NANOSLEEP.SYNCS 0x989680 ;  /* 0x009896800000995d */ /* 0x004fea0003900000 */
[----:B------:R-:W2:Y:S02]  /*5ce0*/  @!P1 SYNCS.PHASECHK.TRANS64 P1, [R5+URZ], R4 ;  /* 0x00000004050095a7 */ /* 0x000ea4000802007f */
[----:B--2---:R-:W-:Y:S05]  /*5cf0*/  @!P1 BRA `(.L_x_26) ;  /* 0xfffffffc00f09947 */ /* 0x004fea000383ffff */
[----:B------:R-:W-:Y:S05]  /*5d00*/  BRA `(.L_x_25) ;  /* 0xffffffc0005c7947 */ /* 0x000fea000383ffff */
.L_x_71:
[----:B------:R-:W-:Y:S01]  /*5d10*/  BSSY B1, `(.L_x_89) ;  /* 0x0000006000017945 */ /* 0x000fe20003800000 */
[----:B------:R-:W-:-:S07]  /*5d20*/  IMAD.MOV.U32 R15, RZ, RZ, -0x1 ;  /* 0xffffffffff0f7424 */ /* 0x000fce00078e00ff */
[----:B------:R-:W-:Y:S05]  /*5d30*/  WARPSYNC.COLLECTIVE R15, `(.L_x_90) ;  /* 0x000000000f0c7348 */ /* 0x000fea0003c00000 */
[----:B------:R-:W-:Y:S02]  /*5d40*/  ELECT P6, UR62, PT ;  /* 0x00000000003e782f */ /* 0x000fe400038c0000 */
[----:B------:R-:W-:Y:S01]  /*5d50*/  MOV R14, UR62 ;  /* 0x0000003e000e7c02 */ /* 0x000fe20008000f00 */
[----:B------:R-:W-:Y:S10]  /*5d60*/  ENDCOLLECTIVE ;  /* 0x000000000000791b */ /* 0x000ff40003800000 */
.L_x_90:
[----:B------:R-:W-:Y:S05]  /*5d70*/  BSYNC B1 ;  /* 0x0000000000017941 */ /* 0x000fea0003800000 */
.L_x_89:
[----:B------:R-:W-:Y:S05]  /*5d80*/  BRA `(.L_x_91) ;  /* 0xfffffff000307947 */ /* 0x000fea000383ffff */
.L_x_74:
[----:B-1----:R1:W2:Y:S02]  /*5d90*/  SYNCS.PHASECHK.TRANS64.TRYWAIT P0, [R24+URZ+0x18], R5 ;  /* 0x00001805180075a7 */ /* 0x0022a4000800017f */
[----:B--2---:R-:W-:Y:S05]  /*5da0*/  @!P0 NANOSLEEP.SYNCS 0x989680 ;  /* 0x009896800000895d */ /* 0x004fea0003900000 */
[----:B------:R-:W2:Y:S02]  /*5db0*/  @!P0 SYNCS.PHASECHK.TRANS64 P0, [R24+URZ+0x18], R5 ;  /* 0x00001805180085a7 */ /* 0x000ea4000800007f */
[----:B--2---:R-:W-:Y:S05]  /*5dc0*/  @!P0 BRA `(.L_x_74) ;  /* 0xfffffffc00f08947 */ /* 0x004fea000383ffff */
[----:B------:R-:W-:Y:S05]  /*5dd0*/  BRA `(.L_x_92) ;  /* 0xfffffff000687947 */ /* 0x000fea000383ffff */
.L_x_82:
[----:B------:R-:W-:Y:S01]  /*5de0*/  BSSY B0, `(.L_x_93) ;  /* 0x0000006000007945 */ /* 0x000fe20003800000 */
[----:B------:R-:W-:-:S07]  /*5df0*/  IMAD.MOV.U32 R15, RZ, RZ, -0x1 ;  /* 0xffffffffff0f7424 */ /* 0x000fce00078e00ff */
[----:B------:R-:W-:Y:S05]  /*5e00*/  WARPSYNC.COLLECTIVE R15, `(.L_x_94) ;  /* 0x000000000f0c7348 */ /* 0x000fea0003c00000 */
[----:B------:R-:W-:Y:S02]  /*5e10*/  ELECT P6, UR62, PT ;  /* 0x00000000003e782f */ /* 0x000fe400038c0000 */
[----:B------:R-:W-:Y:S01]  /*5e20*/  MOV R14, UR62 ;  /* 0x0000003e000e7c02 */ /* 0x000fe20008000f00 */
[----:B------:R-:W-:Y:S10]  /*5e30*/  ENDCOLLECTIVE ;  /* 0x000000000000791b */ /* 0x000ff40003800000 */
.L_x_94:
[----:B------:R-:W-:Y:S05]  /*5e40*/  BSYNC B0 ;  /* 0x0000000000007941 */ /* 0x000fea0003800000 */
.L_x_93:
[----:B------:R-:W-:Y:S05]  /*5e50*/  BRA `(.L_x_95) ;  /* 0xfffffff800f47947 */ /* 0x000fea000383ffff */
.L_x_86:
[----:B0-----:R0:W1:Y:S02]  /*5e60*/  SYNCS.PHASECHK.TRANS64.TRYWAIT P0, [R7+URZ], R2 ;  /* 0x00000002070075a7 */ /* 0x001064000800017f */
[----:B-1----:R-:W-:Y:S05]  /*5e70*/  @!P0 NANOSLEEP.SYNCS 0x989680 ;  /* 0x009896800000895d */ /* 0x002fea0003900000 */
[----:B------:R-:W1:Y:S02]  /*5e80*/  @!P0 SYNCS.PHASECHK.TRANS64 P0, [R7+URZ], R2 ;  /* 0x00000002070085a7 */ /* 0x000e64000800007f */
[----:B-1----:R-:W-:Y:S05]  /*5e90*/  @!P0 BRA `(.L_x_86) ;  /* 0xfffffffc00f08947 */ /* 0x002fea000383ffff */
[----:B------:R-:W-:Y:S05]  /*5ea0*/  BRA `(.L_x_96) ;  /* 0xfffffffc00347947 */ /* 0x000fea000383ffff */
.L_x_87:
[----:B0-----:R0:W1:Y:S02]  /*5eb0*/  SYNCS.PHASECHK.TRANS64.TRYWAIT P0, [R6+URZ], R5 ;  /* 0x00000005060075a7 */ /* 0x001064000800017f */
[----:B-1----:R-:W-:Y:S05]  /*5ec0*/  @!P0 NANOSLEEP.SYNCS 0x989680 ;  /* 0x009896800000895d */ /* 0x002fea0003900000 */
[----:B------:R-:W1:Y:S02]  /*5ed0*/  @!P0 SYNCS.PHASECHK.TRANS64 P0, [R6+URZ], R5 ;  /* 0x00000005060085a7 */ /* 0x000e64000800007f */
[----:B-1----:R-:W-:Y:S05]  /*5ee0*/  @!P0 BRA `(.L_x_87) ;  /* 0xfffffffc00f08947 */ /* 0x002fea000383ffff */
[----:B------:R-:W-:Y:S05]  /*5ef0*/  BRA `(.L_x_97) ;  /* 0xfffffffc003c7947 */ /* 0x000fea000383ffff */
.L_x_98:
[----:B------:R-:W-:-:S00]  /*5f00*/  BRA `(.L_x_98) ;  /* 0xfffffffc00fc7947 */ /* 0x000fc0000383ffff */
[----:B------:R-:W-:-:S00]  /*5f10*/  NOP ;  /* 0x0000000000007918 */ /* 0x000fc00000000000 */
        /* <DEDUP_REMOVED lines=14> */
.L_x_99:


//--------------------- .nv.global.init           --------------------------
	.section	.nv.global.init,"aw",@progbits
.nv.global.init:
	.type		$str$22,@object
	.size		$str$22,($str$23 - $str$22)
$str$22:
        /*0000*/ 	.byte	0x6b, 0x5f, 0x74, 0x69, 0x6c, 0x65, 0x5f, 0x63, 0x6f, 0x75, 0x6e, 0x74, 0x20, 0x3e, 0x3d, 0x20
        /*0010*/ 	.byte	0x31, 0x00
	.type		$str$23,@object
	.size		$str$23,(__unnamed_1 - $str$23)
$str$23:
        /*0012*/ 	.byte	0x2f, 0x74, 0x6d, 0x70, 0x2f, 0x63, 0x75, 0x74, 0x6c, 0x61, 0x73, 0x73, 0x5f, 0x73, 0x77, 0x65
        /*0022*/ 	.byte	0x65, 0x70, 0x5f, 0x73, 0x72, 0x63, 0x2f, 0x69, 0x6e, 0x63, 0x6c, 0x75, 0x64, 0x65, 0x2f, 0x63
        /*0032*/ 	.byte	0x75, 0x74, 0x6c, 0x61, 0x73, 0x73, 0x2f, 0x67, 0x65, 0x6d, 0x6d, 0x2f, 0x63, 0x6f, 0x6c, 0x6c
        /*0042*/ 	.byte	0x65, 0x63, 0x74, 0x69, 0x76, 0x65, 0x2f, 0x73, 0x6d, 0x39, 0x30, 0x5f, 0x6d, 0x6d, 0x61, 0x5f
        /*0052*/ 	.byte	0x74, 0x6d, 0x61, 0x5f, 0x67, 0x6d, 0x6d, 0x61, 0x5f, 0x73, 0x73, 0x5f, 0x77, 0x61, 0x72, 0x70
        /*0062*/ 	.byte	0x73, 0x70, 0x65, 0x63, 0x69, 0x61, 0x6c, 0x69, 0x7a, 0x65, 0x64, 0x2e, 0x68, 0x70, 0x70, 0x00
	.type		__unnamed_1,@object
	.size		__unnamed_1,(.L_0 - __unnamed_1)
__unnamed_1:
        /*0072*/ 	.byte	0x76, 0x6f, 0x69, 0x64, 0x20, 0x63, 0x75, 0x74, 0x6c, 0x61, 0x73, 0x73, 0x3a, 0x3a, 0x67, 0x65
        /* <DEDUP_REMOVED lines=180> */
        /*0bc2*/ 	.byte	0x79, 0x5d, 0x00
.L_0:


//--------------------- .nv.shared._ZN7cutlass13device_kernelINS_4gemm6kernel13GemmUniversalIN4cute5tupleIJiiiiEEENS1_10collective13CollectiveMmaINS1_34MainloopSm90TmaGmmaWarpSpecializedILi3ENS5_IJNS4_1CILi2EEENSA_ILi1EEESC_EEENS1_35KernelTmaWarpSpecializedCooperativeEEENS5_IJNSA_ILi256EEENSA_ILi16EEENSA_ILi128EEEEEENS_6half_tENS5_IJlSC_lEEESK_SL_NS4_8TiledMMAINS4_8MMA_AtomIJNS4_4SM904GMMA25MMA_64x16x16_F32F16F16_SSILNSP_5MajorE0ELSR_0ELNSP_7ScaleInE1ELSS_1EEEEEENS4_6LayoutISD_NS5_IJSC_NSA_ILi0EEESW_EEEEENS5_IJNS4_10UnderscoreESZ_SZ_EEEEENS4_13SM90_TMA_LOADENS4_14ComposedLayoutINS4_7SwizzleILi3ELi4ELi3EEENS4_18smem_ptr_flag_bitsILi16EEENSV_INS5_IJNSA_ILi8EEENSA_ILi64EEEEEENS5_IJS19_SC_EEEEEEEvNS4_8identityENS4_23SM90_TMA_LOAD_MULTICASTES1D_vS1E_EENS_8epilogue10collective6detail29Sm90TmaWarpSpecializedAdapterINS1I_15DefaultEpilogueISK_SL_SL_NS1H_6thread17LinearCombinationISK_Li1EffLNS1M_9ScaleType4KindE0ELNS_15FloatRoundStyleE2ESK_EENS1_15EpilogueDefaultEEEEEvvEEEEvNT_6ParamsE --------------------------
	.section	.nv.shared._ZN7cutlass13device_kernelINS_4gemm6kernel13GemmUniversalIN4cute5tupleIJiiiiEEENS1_10collective13CollectiveMmaINS1_34MainloopSm90TmaGmmaWarpSpecializedILi3ENS5_IJNS4_1CILi2EEENSA_ILi1EEESC_EEENS1_35KernelTmaWarpSpecializedCooperativeEEENS5_IJNSA_ILi256EEENSA_ILi16EEENSA_ILi128EEEEEENS_6half_tENS5_IJlSC_lEEESK_SL_NS4_8TiledMMAINS4_8MMA_AtomIJNS4_4SM904GMMA25MMA_64x16x16_F32F16F16_SSILNSP_5MajorE0ELSR_0ELNSP_7ScaleInE1ELSS_1EEEEEENS4_6LayoutISD_NS5_IJSC_NSA_ILi0EEESW_EEEEENS5_IJNS4_10UnderscoreESZ_SZ_EEEEENS4_13SM90_TMA_LOADENS4_14ComposedLayoutINS4_7SwizzleILi3ELi4ELi3EEENS4_18smem_ptr_flag_bitsILi16EEENSV_INS5_IJNSA_ILi8EEENSA_ILi64EEEEEENS5_IJS19_SC_EEEEEEEvNS4_8identityENS4_23SM90_TMA_LOAD_MULTICASTES1D_vS1E_EENS_8epilogue10collective6detail29Sm90TmaWarpSpecializedAdapterINS1I_15DefaultEpilogueISK_SL_SL_NS1H_6thread17LinearCombinationISK_Li1EffLNS1M_9ScaleType4KindE0ELNS_15FloatRoundStyleE2ESK_EENS1_15EpilogueDefaultEEEEEvvEEEEvNT_6ParamsE,"aw",@nobits
	.sectionflags	@""
	.align	16
	.zero		1024


//--------------------- .nv.shared.reserved.0     --------------------------
	.section	.nv.shared.reserved.0,"aw",@nobits
	.weak		__nv_reservedSMEM_offset_0_alias
	.size		__nv_reservedSMEM_offset_0_alias, 0, 0
	.other		__nv_reservedSMEM_offset_0_alias,@"STO_CUDA_RESERVED_SHARED STV_DEFAULT"
__nv_reservedSMEM_offset_0_alias:
	.zero		0


//--------------------- .nv.global                --------------------------
	.section	.nv.global,"aw",@nobits
.nv.global:
	.type		_ZN40_INTERNAL_b4e279b8_4_k_cu_83a20617_113864cute1_E,@object
	.size		_ZN40_INTERNAL_b4e279b8_4_k_cu_83a20617_113864cute1_E,(_ZN40_INTERNAL_b4e279b8_4_k_cu_83a20617_113864cuda3std3__45__cpo6cbeginE - _ZN40_INTERNAL_b4e279b8_4_k_cu_83a20617_113864cute1_E)
_ZN40_INTERNAL_b4e279b8_4_k_cu_83a20617_113864cute1_E:
	.zero		1
	.type		_ZN40_INTERNAL_b4e279b8_4_k_cu_83a20617_113864cuda3std3__45__cpo6cbeginE,@object
	.size		_ZN40_INTERNAL_b4e279b8_4_k_cu_83a20617_113864cuda3std3__45__cpo6cbeginE,(_ZN40_INTERNAL_b4e279b8_4_k_cu_83a20617_113864cuda3std3__48in_placeE - _ZN40_INTERNAL_b4e279b8_4_k_cu_83a20617_113864cuda3std3__45__cpo6cbeginE)
_ZN40_INTERNAL_b4e279b8_4_k_cu_83a20617_113864cuda3std3__45__cpo6cbeginE:
	.zero		1
	.type		_ZN40_INTERNAL_b4e279b8_4_k_cu_83a20617_113864cuda3std3__48in_placeE,@object
	.size		_ZN40_INTERNAL_b4e279b8_4_k_cu_83a20617_113864cuda3std3__48in_placeE,(_ZN40_INTERNAL_b4e279b8_4_k_cu_83a20617_113864cuda3std6ranges3__45__cpo9iter_moveE - _ZN40_INTERNAL_b4e279b8_4_k_cu_83a20617_113864cuda3std3__48in_placeE)
_ZN40_INTERNAL_b4e279b8_4_k_cu_83a20617_113864cuda3std3__48in_placeE:
	.zero		1
	.type		_ZN40_INTERNAL_b4e279b8_4_k_cu_83a20617_113864cuda3std6ranges3__45__cpo9iter_moveE,@object
	.size		_ZN40_INTERNAL_b4e279b8_4_k_cu_83a20617_113864cuda3std6ranges3__45__cpo9iter_moveE,(_ZN40_INTERNAL_b4e279b8_4_k_cu_83a20617_113864cuda3std3__45__cpo5beginE - _ZN40_INTERNAL_b4e279b8_4_k_cu_83a20617_113864cuda3std6ranges3__45__cpo9iter_moveE)
_ZN40_INTERNAL_b4e279b8_4_k_cu_83a20617_113864cuda3std6ranges3__45__cpo9iter_moveE:
	.zero		1
	.type		_ZN40_INTERNAL_b4e279b8_4_k_cu_83a20617_113864cuda3std3__45__cpo5beginE,@object
	.size		_ZN40_INTERNAL_b4e279b8_4_k_cu_83a20617_113864cuda3std3__45__cpo5beginE,(_ZN40_INTERNAL_b4e279b8_4_k_cu_83a20617_113864cuda3std3__442_GLOBAL__N__b4e279b8_4_k_cu_83a20617_113866ignoreE - _ZN40_INTERNAL_b4e279b8_4_k_cu_83a20617_113864cuda3std3__45__cpo5beginE)
_ZN40_INTERNAL_b4e279b8_4_k_cu_83a20617_113864cuda3std3__45__cpo5beginE:
	.zero		1
	.type		_ZN40_INTERNAL_b4e279b8_4_k_cu_83a20617_113864cuda3std3__442_GLOBAL__N__b4e279b8_4_k_cu_83a20617_113866ignoreE,@object
	.size		_ZN40_INTERNAL_b4e279b8_4_k_cu_83a20617_113864cuda3std3__442_GLOBAL__N__b4e279b8_4_k_cu_83a20617_113866ignoreE,(_ZN40_INTERNAL_b4e279b8_4_k_cu_83a20617_113864cute7productE - _ZN40_INTERNAL_b4e279b8_4_k_cu_83a20617_113864cuda3std3__442_GLOBAL__N__b4e279b8_4_k_cu_83a20617_113866ignoreE)
_ZN40_INTERNAL_b4e279b8_4_k_cu_83a20617_113864cuda3std3__442_GLOBAL__N__b4e279b8_4_k_cu_83a20617_113866ignoreE:
	.zero		1
	.type		_ZN40_INTERNAL_b4e279b8_4_k_cu_83a20617_113864cute7productE,@object
	.size		_ZN40_INTERNAL_b4e279b8_4_k_cu_83a20617_113864cute7productE,(_ZN40_INTERNAL_b4e279b8_4_k_cu_83a20617_113864cuda3std3__45__cpo3endE - _ZN40_INTERNAL_b4e279b8_4_k_cu_83a20617_113864cute7productE)
_ZN40_INTERNAL_b4e279b8_4_k_cu_83a20617_113864cute7productE:
	.zero		1
	.type		_ZN40_INTERNAL_b4e279b8_4_k_cu_83a20617_113864cuda3std3__45__cpo3endE,@object
	.size		_ZN40_INTERNAL_b4e279b8_4_k_cu_83a20617_113864cuda3std3__45__cpo3endE,(_ZN40_INTERNAL_b4e279b8_4_k_cu_83a20617_113864cuda3std3__419piecewise_constructE - _ZN40_INTERNAL_b4e279b8_4_k_cu_83a20617_113864cuda3std3__45__cpo3endE)
_ZN40_INTERNAL_b4e279b8_4_k_cu_83a20617_113864cuda3std3__45__cpo3endE:
	.zero		1
	.type		_ZN40_INTERNAL_b4e279b8_4_k_cu_83a20617_113864cuda3std3__419piecewise_constructE,@object
	.size		_ZN40_INTERNAL_b4e279b8_4_k_cu_83a20617_113864cuda3std3__419piecewise_constructE,(_ZN40_INTERNAL_b4e279b8_4_k_cu_83a20617_113864cuda3std3__45__cpo4cendE - _ZN40_INTERNAL_b4e279b8_4_k_cu_83a20617_113864cuda3std3__419piecewise_constructE)
_ZN40_INTERNAL_b4e279b8_4_k_cu_83a20617_113864cuda3std3__419piecewise_constructE:
	.zero		1
	.type		_ZN40_INTERNAL_b4e279b8_4_k_cu_83a20617_113864cuda3std3__45__cpo4cendE,@object
	.size		_ZN40_INTERNAL_b4e279b8_4_k_cu_83a20617_113864cuda3std3__45__cpo4cendE,(_ZN40_INTERNAL_b4e279b8_4_k_cu_83a20617_113864cuda3std6ranges3__45__cpo4swapE - _ZN40_INTERNAL_b4e279b8_4_k_cu_83a20617_113864cuda3std3__45__cpo4cendE)
_ZN40_INTERNAL_b4e279b8_4_k_cu_83a20617_113864cuda3std3__45__cpo4cendE:
	.zero		1
	.type		_ZN40_INTERNAL_b4e279b8_4_k_cu_83a20617_113864cuda3std6ranges3__45__cpo4swapE,@object
	.size		_ZN40_INTERNAL_b4e279b8_4_k_cu_83a20617_113864cuda3std6ranges3__45__cpo4swapE,(.L_8 - _ZN40_INTERNAL_b4e279b8_4_k_cu_83a20617_113864cuda3std6ranges3__45__cpo4swapE)
_ZN40_INTERNAL_b4e279b8_4_k_cu_83a20617_113864cuda3std6ranges3__45__cpo4swapE:
	.zero		1
.L_8:


//--------------------- .nv.constant0._ZN7cutlass13device_kernelINS_4gemm6kernel13GemmUniversalIN4cute5tupleIJiiiiEEENS1_10collective13CollectiveMmaINS1_34MainloopSm90TmaGmmaWarpSpecializedILi3ENS5_IJNS4_1CILi2EEENSA_ILi1EEESC_EEENS1_35KernelTmaWarpSpecializedCooperativeEEENS5_IJNSA_ILi256EEENSA_ILi16EEENSA_ILi128EEEEEENS_6half_tENS5_IJlSC_lEEESK_SL_NS4_8TiledMMAINS4_8MMA_AtomIJNS4_4SM904GMMA25MMA_64x16x16_F32F16F16_SSILNSP_5MajorE0ELSR_0ELNSP_7ScaleInE1ELSS_1EEEEEENS4_6LayoutISD_NS5_IJSC_NSA_ILi0EEESW_EEEEENS5_IJNS4_10UnderscoreESZ_SZ_EEEEENS4_13SM90_TMA_LOADENS4_14ComposedLayoutINS4_7SwizzleILi3ELi4ELi3EEENS4_18smem_ptr_flag_bitsILi16EEENSV_INS5_IJNSA_ILi8EEENSA_ILi64EEEEEENS5_IJS19_SC_EEEEEEEvNS4_8identityENS4_23SM90_TMA_LOAD_MULTICASTES1D_vS1E_EENS_8epilogue10collective6detail29Sm90TmaWarpSpecializedAdapterINS1I_15DefaultEpilogueISK_SL_SL_NS1H_6thread17LinearCombinationISK_Li1EffLNS1M_9ScaleType4KindE0ELNS_15FloatRoundStyleE2ESK_EENS1_15EpilogueDefaultEEEEEvvEEEEvNT_6ParamsE --------------------------
	.section	.nv.constant0._ZN7cutlass13device_kernelINS_4gemm6kernel13GemmUniversalIN4cute5tupleIJiiiiEEENS1_10collective13CollectiveMmaINS1_34MainloopSm90TmaGmmaWarpSpecializedILi3ENS5_IJNS4_1CILi2EEENSA_ILi1EEESC_EEENS1_35KernelTmaWarpSpecializedCooperativeEEENS5_IJNSA_ILi256EEENSA_ILi16EEENSA_ILi128EEEEEENS_6half_tENS5_IJlSC_lEEESK_SL_NS4_8TiledMMAINS4_8MMA_AtomIJNS4_4SM904GMMA25MMA_64x16x16_F32F16F16_SSILNSP_5MajorE0ELSR_0ELNSP_7ScaleInE1ELSS_1EEEEEENS4_6LayoutISD_NS5_IJSC_NSA_ILi0EEESW_EEEEENS5_IJNS4_10UnderscoreESZ_SZ_EEEEENS4_13SM90_TMA_LOADENS4_14ComposedLayoutINS4_7SwizzleILi3ELi4ELi3EEENS4_18smem_ptr_flag_bitsILi16EEENSV_INS5_IJNSA_ILi8EEENSA_ILi64EEEEEENS5_IJS19_SC_EEEEEEEvNS4_8identityENS4_23SM90_TMA_LOAD_MULTICASTES1D_vS1E_EENS_8epilogue10collective6detail29Sm90TmaWarpSpecializedAdapterINS1I_15DefaultEpilogueISK_SL_SL_NS1H_6thread17LinearCombinationISK_Li1EffLNS1M_9ScaleType4KindE0ELNS_15FloatRoundStyleE2ESK_EENS1_15EpilogueDefaultEEEEEvvEEEEvNT_6ParamsE,"a",@progbits
	.sectionflags	@""
	.align	4
.nv.constant0._ZN7cutlass13device_kernelINS_4gemm6kernel13GemmUniversalIN4cute5tupleIJiiiiEEENS1_10collective13CollectiveMmaINS1_34MainloopSm90TmaGmmaWarpSpecializedILi3ENS5_IJNS4_1CILi2EEENSA_ILi1EEESC_EEENS1_35KernelTmaWarpSpecializedCooperativeEEENS5_IJNSA_ILi256EEENSA_ILi16EEENSA_ILi128EEEEEENS_6half_tENS5_IJlSC_lEEESK_SL_NS4_8TiledMMAINS4_8MMA_AtomIJNS4_4SM904GMMA25MMA_64x16x16_F32F16F16_SSILNSP_5MajorE0ELSR_0ELNSP_7ScaleInE1ELSS_1EEEEEENS4_6LayoutISD_NS5_IJSC_NSA_ILi0EEESW_EEEEENS5_IJNS4_10UnderscoreESZ_SZ_EEEEENS4_13SM90_TMA_LOADENS4_14ComposedLayoutINS4_7SwizzleILi3ELi4ELi3EEENS4_18smem_ptr_flag_bitsILi16EEENSV_INS5_IJNSA_ILi8EEENSA_ILi64EEEEEENS5_IJS19_SC_EEEEEEEvNS4_8identityENS4_23SM90_TMA_LOAD_MULTICASTES1D_vS1E_EENS_8epilogue10collective6detail29Sm90TmaWarpSpecializedAdapterINS1I_15DefaultEpilogueISK_SL_SL_NS1H_6thread17LinearCombinationISK_Li1EffLNS1M_9ScaleType4KindE0ELNS_15FloatRoundStyleE2ESK_EENS1_15EpilogueDefaultEEEEEvvEEEEvNT_6ParamsE:
	.zero		1664


//--------------------- SYMBOLS --------------------------

	.type		.nv.reservedSmem.offset0,@object
	.size		.nv.reservedSmem.offset0,0x4
	.type		__assertfail,@function
